//
// Generated by NVIDIA NVVM Compiler
//
// Compiler Build ID: CL-36424714
// Cuda compilation tools, release 13.0, V13.0.88
// Based on NVVM 20.0.0
//

.version 9.0
.target sm_100
.address_size 64

	// .globl	_Z10cfarKernelPKfPij
.extern .shared .align 16 .b8 shared_input[];

.visible .entry _Z10cfarKernelPKfPij(
	.param .u64 .ptr .align 1 _Z10cfarKernelPKfPij_param_0,
	.param .u64 .ptr .align 1 _Z10cfarKernelPKfPij_param_1,
	.param .u32 _Z10cfarKernelPKfPij_param_2
)
{
	.reg .pred 	%p<112>;
	.reg .b32 	%r<84>;
	.reg .b32 	%f<162>;
	.reg .b64 	%rd<79>;

	ld.param.u64 	%rd3, [_Z10cfarKernelPKfPij_param_0];
	ld.param.u64 	%rd4, [_Z10cfarKernelPKfPij_param_1];
	ld.param.u32 	%r39, [_Z10cfarKernelPKfPij_param_2];
	cvta.to.global.u64 	%rd1, %rd4;
	cvta.to.global.u64 	%rd2, %rd3;
	mov.u32 	%r40, %ctaid.x;
	mov.u32 	%r41, %ntid.x;
	mov.u32 	%r42, %tid.x;
	mad.lo.s32 	%r1, %r40, %r41, %r42;
	add.s32 	%r2, %r1, -5;
	setp.lt.s32 	%p1, %r1, 5;
	setp.ge.u32 	%p2, %r2, %r39;
	mov.f32 	%f144, 0f00000000;
	or.pred  	%p3, %p1, %p2;
	@%p3 bra 	$L__BB0_2;
	mul.wide.u32 	%rd5, %r2, 4;
	add.s64 	%rd6, %rd2, %rd5;
	ld.global.f32 	%f79, [%rd6];
	add.f32 	%f144, %f79, 0f00000000;
$L__BB0_2:
	add.s32 	%r3, %r1, -4;
	setp.lt.s32 	%p4, %r1, 4;
	setp.ge.u32 	%p5, %r3, %r39;
	or.pred  	%p6, %p4, %p5;
	@%p6 bra 	$L__BB0_4;
	mul.wide.u32 	%rd7, %r3, 4;
	add.s64 	%rd8, %rd2, %rd7;
	ld.global.f32 	%f80, [%rd8];
	add.f32 	%f144, %f144, %f80;
$L__BB0_4:
	add.s32 	%r4, %r1, -3;
	setp.lt.s32 	%p7, %r1, 3;
	setp.ge.u32 	%p8, %r4, %r39;
	or.pred  	%p9, %p7, %p8;
	@%p9 bra 	$L__BB0_6;
	mul.wide.u32 	%rd9, %r4, 4;
	add.s64 	%rd10, %rd2, %rd9;
	ld.global.f32 	%f81, [%rd10];
	add.f32 	%f144, %f144, %f81;
$L__BB0_6:
	add.s32 	%r78, %r1, -2;
	setp.lt.s32 	%p10, %r1, 2;
	setp.ge.u32 	%p11, %r78, %r39;
	or.pred  	%p12, %p10, %p11;
	@%p12 bra 	$L__BB0_8;
	mul.wide.u32 	%rd11, %r78, 4;
	add.s64 	%rd12, %rd2, %rd11;
	ld.global.f32 	%f82, [%rd12];
	add.f32 	%f144, %f144, %f82;
$L__BB0_8:
	add.s32 	%r6, %r1, -1;
	setp.lt.s32 	%p13, %r1, 1;
	setp.ge.u32 	%p14, %r6, %r39;
	or.pred  	%p15, %p13, %p14;
	@%p15 bra 	$L__BB0_10;
	mul.wide.u32 	%rd13, %r6, 4;
	add.s64 	%rd14, %rd2, %rd13;
	ld.global.f32 	%f83, [%rd14];
	add.f32 	%f144, %f144, %f83;
$L__BB0_10:
	add.s32 	%r80, %r1, 5;
	add.s32 	%r43, %r1, 4;
	min.s32 	%r44, %r43, %r1;
	sub.s32 	%r8, %r80, %r44;
	sub.s32 	%r45, %r43, %r44;
	and.b32  	%r9, %r8, 15;
	setp.lt.u32 	%p16, %r45, 15;
	@%p16 bra 	$L__BB0_46;
	and.b32  	%r46, %r8, -16;
	neg.s32 	%r77, %r46;
$L__BB0_12:
	.pragma "nounroll";
	add.s32 	%r13, %r78, 7;
	setp.lt.s32 	%p17, %r13, 0;
	setp.ge.u32 	%p18, %r13, %r39;
	or.pred  	%p19, %p17, %p18;
	@%p19 bra 	$L__BB0_14;
	mul.wide.u32 	%rd15, %r13, 4;
	add.s64 	%rd16, %rd2, %rd15;
	ld.global.f32 	%f85, [%rd16];
	add.f32 	%f144, %f144, %f85;
$L__BB0_14:
	setp.lt.s32 	%p20, %r13, 1;
	add.s32 	%r47, %r13, -1;
	setp.ge.u32 	%p21, %r47, %r39;
	or.pred  	%p22, %p20, %p21;
	@%p22 bra 	$L__BB0_16;
	add.s32 	%r48, %r78, 6;
	mul.wide.u32 	%rd17, %r48, 4;
	add.s64 	%rd18, %rd2, %rd17;
	ld.global.f32 	%f86, [%rd18];
	add.f32 	%f144, %f144, %f86;
$L__BB0_16:
	setp.lt.s32 	%p23, %r13, 2;
	add.s32 	%r49, %r13, -2;
	setp.ge.u32 	%p24, %r49, %r39;
	or.pred  	%p25, %p23, %p24;
	@%p25 bra 	$L__BB0_18;
	add.s32 	%r50, %r78, 5;
	mul.wide.u32 	%rd19, %r50, 4;
	add.s64 	%rd20, %rd2, %rd19;
	ld.global.f32 	%f87, [%rd20];
	add.f32 	%f144, %f144, %f87;
$L__BB0_18:
	setp.lt.s32 	%p26, %r13, 3;
	add.s32 	%r51, %r13, -3;
	setp.ge.u32 	%p27, %r51, %r39;
	or.pred  	%p28, %p26, %p27;
	@%p28 bra 	$L__BB0_20;
	add.s32 	%r52, %r78, 4;
	mul.wide.u32 	%rd21, %r52, 4;
	add.s64 	%rd22, %rd2, %rd21;
	ld.global.f32 	%f88, [%rd22];
	add.f32 	%f144, %f144, %f88;
$L__BB0_20:
	setp.lt.s32 	%p29, %r13, 4;
	add.s32 	%r53, %r13, -4;
	setp.ge.u32 	%p30, %r53, %r39;
	or.pred  	%p31, %p29, %p30;
	@%p31 bra 	$L__BB0_22;
	add.s32 	%r54, %r78, 3;
	mul.wide.u32 	%rd23, %r54, 4;
	add.s64 	%rd24, %rd2, %rd23;
	ld.global.f32 	%f89, [%rd24];
	add.f32 	%f144, %f144, %f89;
$L__BB0_22:
	setp.lt.s32 	%p32, %r13, 5;
	add.s32 	%r55, %r13, -5;
	setp.ge.u32 	%p33, %r55, %r39;
	or.pred  	%p34, %p32, %p33;
	@%p34 bra 	$L__BB0_24;
	add.s32 	%r56, %r78, 2;
	mul.wide.u32 	%rd25, %r56, 4;
	add.s64 	%rd26, %rd2, %rd25;
	ld.global.f32 	%f90, [%rd26];
	add.f32 	%f144, %f144, %f90;
$L__BB0_24:
	setp.lt.s32 	%p35, %r13, 6;
	add.s32 	%r57, %r13, -6;
	setp.ge.u32 	%p36, %r57, %r39;
	or.pred  	%p37, %p35, %p36;
	@%p37 bra 	$L__BB0_26;
	add.s32 	%r58, %r78, 1;
	mul.wide.u32 	%rd27, %r58, 4;
	add.s64 	%rd28, %rd2, %rd27;
	ld.global.f32 	%f91, [%rd28];
	add.f32 	%f144, %f144, %f91;
$L__BB0_26:
	setp.lt.s32 	%p38, %r13, 7;
	setp.ge.u32 	%p39, %r78, %r39;
	or.pred  	%p40, %p38, %p39;
	@%p40 bra 	$L__BB0_28;
	mul.wide.u32 	%rd29, %r78, 4;
	add.s64 	%rd30, %rd2, %rd29;
	ld.global.f32 	%f92, [%rd30];
	add.f32 	%f144, %f144, %f92;
$L__BB0_28:
	setp.lt.s32 	%p41, %r13, 8;
	add.s32 	%r59, %r13, -8;
	setp.ge.u32 	%p42, %r59, %r39;
	or.pred  	%p43, %p41, %p42;
	@%p43 bra 	$L__BB0_30;
	add.s32 	%r60, %r78, -1;
	mul.wide.u32 	%rd31, %r60, 4;
	add.s64 	%rd32, %rd2, %rd31;
	ld.global.f32 	%f93, [%rd32];
	add.f32 	%f144, %f144, %f93;
$L__BB0_30:
	setp.lt.s32 	%p44, %r13, 9;
	add.s32 	%r61, %r13, -9;
	setp.ge.u32 	%p45, %r61, %r39;
	or.pred  	%p46, %p44, %p45;
	@%p46 bra 	$L__BB0_32;
	add.s32 	%r62, %r78, -2;
	mul.wide.u32 	%rd33, %r62, 4;
	add.s64 	%rd34, %rd2, %rd33;
	ld.global.f32 	%f94, [%rd34];
	add.f32 	%f144, %f144, %f94;
$L__BB0_32:
	setp.lt.s32 	%p47, %r13, 10;
	add.s32 	%r63, %r13, -10;
	setp.ge.u32 	%p48, %r63, %r39;
	or.pred  	%p49, %p47, %p48;
	@%p49 bra 	$L__BB0_34;
	add.s32 	%r64, %r78, -3;
	mul.wide.u32 	%rd35, %r64, 4;
	add.s64 	%rd36, %rd2, %rd35;
	ld.global.f32 	%f95, [%rd36];
	add.f32 	%f144, %f144, %f95;
$L__BB0_34:
	setp.lt.s32 	%p50, %r13, 11;
	add.s32 	%r65, %r13, -11;
	setp.ge.u32 	%p51, %r65, %r39;
	or.pred  	%p52, %p50, %p51;
	@%p52 bra 	$L__BB0_36;
	add.s32 	%r66, %r78, -4;
	mul.wide.u32 	%rd37, %r66, 4;
	add.s64 	%rd38, %rd2, %rd37;
	ld.global.f32 	%f96, [%rd38];
	add.f32 	%f144, %f144, %f96;
$L__BB0_36:
	setp.lt.s32 	%p53, %r13, 12;
	add.s32 	%r67, %r13, -12;
	setp.ge.u32 	%p54, %r67, %r39;
	or.pred  	%p55, %p53, %p54;
	@%p55 bra 	$L__BB0_38;
	add.s32 	%r68, %r78, -5;
	mul.wide.u32 	%rd39, %r68, 4;
	add.s64 	%rd40, %rd2, %rd39;
	ld.global.f32 	%f97, [%rd40];
	add.f32 	%f144, %f144, %f97;
$L__BB0_38:
	setp.lt.s32 	%p56, %r13, 13;
	add.s32 	%r69, %r13, -13;
	setp.ge.u32 	%p57, %r69, %r39;
	or.pred  	%p58, %p56, %p57;
	@%p58 bra 	$L__BB0_40;
	add.s32 	%r70, %r78, -6;
	mul.wide.u32 	%rd41, %r70, 4;
	add.s64 	%rd42, %rd2, %rd41;
	ld.global.f32 	%f98, [%rd42];
	add.f32 	%f144, %f144, %f98;
$L__BB0_40:
	setp.lt.s32 	%p59, %r13, 14;
	add.s32 	%r71, %r13, -14;
	setp.ge.u32 	%p60, %r71, %r39;
	or.pred  	%p61, %p59, %p60;
	@%p61 bra 	$L__BB0_42;
	add.s32 	%r72, %r78, -7;
	mul.wide.u32 	%rd43, %r72, 4;
	add.s64 	%rd44, %rd2, %rd43;
	ld.global.f32 	%f99, [%rd44];
	add.f32 	%f144, %f144, %f99;
$L__BB0_42:
	setp.lt.s32 	%p62, %r13, 15;
	add.s32 	%r73, %r13, -15;
	setp.ge.u32 	%p63, %r73, %r39;
	or.pred  	%p64, %p62, %p63;
	@%p64 bra 	$L__BB0_44;
	add.s32 	%r74, %r78, -8;
	mul.wide.u32 	%rd45, %r74, 4;
	add.s64 	%rd46, %rd2, %rd45;
	ld.global.f32 	%f100, [%rd46];
	add.f32 	%f144, %f144, %f100;
$L__BB0_44:
	add.s32 	%r78, %r78, -16;
	add.s32 	%r77, %r77, 16;
	setp.ne.s32 	%p65, %r77, 0;
	@%p65 bra 	$L__BB0_12;
	add.s32 	%r80, %r78, 7;
$L__BB0_46:
	setp.eq.s32 	%p66, %r9, 0;
	@%p66 bra 	$L__BB0_81;
	and.b32  	%r18, %r8, 7;
	setp.lt.u32 	%p67, %r9, 8;
	@%p67 bra 	$L__BB0_65;
	setp.lt.s32 	%p68, %r80, 0;
	setp.ge.u32 	%p69, %r80, %r39;
	or.pred  	%p70, %p68, %p69;
	@%p70 bra 	$L__BB0_50;
	mul.wide.u32 	%rd47, %r80, 4;
	add.s64 	%rd48, %rd2, %rd47;
	ld.global.f32 	%f102, [%rd48];
	add.f32 	%f144, %f144, %f102;
$L__BB0_50:
	add.s32 	%r19, %r80, -1;
	setp.lt.s32 	%p71, %r80, 1;
	setp.ge.u32 	%p72, %r19, %r39;
	or.pred  	%p73, %p71, %p72;
	@%p73 bra 	$L__BB0_52;
	mul.wide.u32 	%rd49, %r19, 4;
	add.s64 	%rd50, %rd2, %rd49;
	ld.global.f32 	%f103, [%rd50];
	add.f32 	%f144, %f144, %f103;
$L__BB0_52:
	add.s32 	%r20, %r80, -2;
	setp.lt.s32 	%p74, %r80, 2;
	setp.ge.u32 	%p75, %r20, %r39;
	or.pred  	%p76, %p74, %p75;
	@%p76 bra 	$L__BB0_54;
	mul.wide.u32 	%rd51, %r20, 4;
	add.s64 	%rd52, %rd2, %rd51;
	ld.global.f32 	%f104, [%rd52];
	add.f32 	%f144, %f144, %f104;
$L__BB0_54:
	add.s32 	%r21, %r80, -3;
	setp.lt.s32 	%p77, %r80, 3;
	setp.ge.u32 	%p78, %r21, %r39;
	or.pred  	%p79, %p77, %p78;
	@%p79 bra 	$L__BB0_56;
	mul.wide.u32 	%rd53, %r21, 4;
	add.s64 	%rd54, %rd2, %rd53;
	ld.global.f32 	%f105, [%rd54];
	add.f32 	%f144, %f144, %f105;
$L__BB0_56:
	add.s32 	%r22, %r80, -4;
	setp.lt.s32 	%p80, %r80, 4;
	setp.ge.u32 	%p81, %r22, %r39;
	or.pred  	%p82, %p80, %p81;
	@%p82 bra 	$L__BB0_58;
	mul.wide.u32 	%rd55, %r22, 4;
	add.s64 	%rd56, %rd2, %rd55;
	ld.global.f32 	%f106, [%rd56];
	add.f32 	%f144, %f144, %f106;
$L__BB0_58:
	add.s32 	%r23, %r80, -5;
	setp.lt.s32 	%p83, %r80, 5;
	setp.ge.u32 	%p84, %r23, %r39;
	or.pred  	%p85, %p83, %p84;
	@%p85 bra 	$L__BB0_60;
	mul.wide.u32 	%rd57, %r23, 4;
	add.s64 	%rd58, %rd2, %rd57;
	ld.global.f32 	%f107, [%rd58];
	add.f32 	%f144, %f144, %f107;
$L__BB0_60:
	add.s32 	%r24, %r80, -6;
	setp.lt.s32 	%p86, %r80, 6;
	setp.ge.u32 	%p87, %r24, %r39;
	or.pred  	%p88, %p86, %p87;
	@%p88 bra 	$L__BB0_62;
	mul.wide.u32 	%rd59, %r24, 4;
	add.s64 	%rd60, %rd2, %rd59;
	ld.global.f32 	%f108, [%rd60];
	add.f32 	%f144, %f144, %f108;
$L__BB0_62:
	add.s32 	%r25, %r80, -7;
	setp.lt.s32 	%p89, %r80, 7;
	setp.ge.u32 	%p90, %r25, %r39;
	or.pred  	%p91, %p89, %p90;
	@%p91 bra 	$L__BB0_64;
	mul.wide.u32 	%rd61, %r25, 4;
	add.s64 	%rd62, %rd2, %rd61;
	ld.global.f32 	%f109, [%rd62];
	add.f32 	%f144, %f144, %f109;
$L__BB0_64:
	add.s32 	%r80, %r80, -8;
$L__BB0_65:
	setp.eq.s32 	%p92, %r18, 0;
	@%p92 bra 	$L__BB0_81;
	and.b32  	%r28, %r8, 3;
	setp.lt.u32 	%p93, %r18, 4;
	@%p93 bra 	$L__BB0_76;
	setp.lt.s32 	%p94, %r80, 0;
	setp.ge.u32 	%p95, %r80, %r39;
	or.pred  	%p96, %p94, %p95;
	@%p96 bra 	$L__BB0_69;
	mul.wide.u32 	%rd63, %r80, 4;
	add.s64 	%rd64, %rd2, %rd63;
	ld.global.f32 	%f111, [%rd64];
	add.f32 	%f144, %f144, %f111;
$L__BB0_69:
	add.s32 	%r29, %r80, -1;
	setp.lt.s32 	%p97, %r80, 1;
	setp.ge.u32 	%p98, %r29, %r39;
	or.pred  	%p99, %p97, %p98;
	@%p99 bra 	$L__BB0_71;
	mul.wide.u32 	%rd65, %r29, 4;
	add.s64 	%rd66, %rd2, %rd65;
	ld.global.f32 	%f112, [%rd66];
	add.f32 	%f144, %f144, %f112;
$L__BB0_71:
	add.s32 	%r30, %r80, -2;
	setp.lt.s32 	%p100, %r80, 2;
	setp.ge.u32 	%p101, %r30, %r39;
	or.pred  	%p102, %p100, %p101;
	@%p102 bra 	$L__BB0_73;
	mul.wide.u32 	%rd67, %r30, 4;
	add.s64 	%rd68, %rd2, %rd67;
	ld.global.f32 	%f113, [%rd68];
	add.f32 	%f144, %f144, %f113;
$L__BB0_73:
	add.s32 	%r31, %r80, -3;
	setp.lt.s32 	%p103, %r80, 3;
	setp.ge.u32 	%p104, %r31, %r39;
	or.pred  	%p105, %p103, %p104;
	@%p105 bra 	$L__BB0_75;
	mul.wide.u32 	%rd69, %r31, 4;
	add.s64 	%rd70, %rd2, %rd69;
	ld.global.f32 	%f114, [%rd70];
	add.f32 	%f144, %f144, %f114;
$L__BB0_75:
	add.s32 	%r80, %r80, -4;
$L__BB0_76:
	setp.eq.s32 	%p106, %r28, 0;
	@%p106 bra 	$L__BB0_81;
	neg.s32 	%r82, %r28;
$L__BB0_78:
	.pragma "nounroll";
	setp.lt.s32 	%p107, %r80, 0;
	setp.ge.u32 	%p108, %r80, %r39;
	or.pred  	%p109, %p107, %p108;
	@%p109 bra 	$L__BB0_80;
	mul.wide.u32 	%rd71, %r80, 4;
	add.s64 	%rd72, %rd2, %rd71;
	ld.global.f32 	%f115, [%rd72];
	add.f32 	%f144, %f144, %f115;
$L__BB0_80:
	add.s32 	%r80, %r80, -1;
	add.s32 	%r82, %r82, 1;
	setp.ne.s32 	%p110, %r82, 0;
	@%p110 bra 	$L__BB0_78;
$L__BB0_81:
	div.rn.f32 	%f116, %f144, 0f41200000;
	mul.wide.s32 	%rd73, %r1, 4;
	add.s64 	%rd74, %rd2, %rd73;
	ld.global.f32 	%f117, [%rd74];
	add.f32 	%f118, %f116, %f116;
	setp.leu.f32 	%p111, %f117, %f118;
	@%p111 bra 	$L__BB0_83;
	add.s64 	%rd78, %rd1, %rd73;
	mov.b32 	%r76, 1;
	st.global.u32 	[%rd78], %r76;
	bra.uni 	$L__BB0_84;
$L__BB0_83:
	add.s64 	%rd76, %rd1, %rd73;
	mov.b32 	%r75, 0;
	st.global.u32 	[%rd76], %r75;
$L__BB0_84:
	ret;

}
	// .globl	_Z16cfarKernelSharedPKfPij
.visible .entry _Z16cfarKernelSharedPKfPij(
	.param .u64 .ptr .align 1 _Z16cfarKernelSharedPKfPij_param_0,
	.param .u64 .ptr .align 1 _Z16cfarKernelSharedPKfPij_param_1,
	.param .u32 _Z16cfarKernelSharedPKfPij_param_2
)
{
	.reg .pred 	%p<15>;
	.reg .b32 	%r<16>;
	.reg .b32 	%f<47>;
	.reg .b64 	%rd<11>;

	ld.param.u64 	%rd2, [_Z16cfarKernelSharedPKfPij_param_0];
	ld.param.u64 	%rd3, [_Z16cfarKernelSharedPKfPij_param_1];
	ld.param.u32 	%r7, [_Z16cfarKernelSharedPKfPij_param_2];
	cvta.to.global.u64 	%rd1, %rd3;
	mov.u32 	%r8, %ctaid.x;
	mov.u32 	%r9, %ntid.x;
	mov.u32 	%r1, %tid.x;
	mad.lo.s32 	%r2, %r8, %r9, %r1;
	setp.ge.u32 	%p1, %r2, %r7;
	shl.b32 	%r10, %r1, 2;
	mov.u32 	%r11, shared_input;
	add.s32 	%r3, %r11, %r10;
	@%p1 bra 	$L__BB1_2;
	cvta.to.global.u64 	%rd4, %rd2;
	mul.wide.s32 	%rd5, %r2, 4;
	add.s64 	%rd6, %rd4, %rd5;
	ld.global.f32 	%f21, [%rd6];
	st.shared.f32 	[%r3], %f21;
$L__BB1_2:
	bar.sync 	0;
	add.s32 	%r4, %r1, -5;
	add.s32 	%r5, %r1, -1;
	setp.gt.u32 	%p2, %r4, %r5;
	mov.f32 	%f41, 0f00000000;
	@%p2 bra 	$L__BB1_14;
	setp.gt.u32 	%p3, %r4, 255;
	mov.f32 	%f41, 0f00000000;
	@%p3 bra 	$L__BB1_5;
	ld.shared.f32 	%f24, [%r3+-20];
	add.f32 	%f41, %f24, 0f00000000;
$L__BB1_5:
	add.s32 	%r6, %r1, -4;
	setp.gt.u32 	%p4, %r6, %r5;
	@%p4 bra 	$L__BB1_14;
	setp.gt.u32 	%p5, %r6, 255;
	@%p5 bra 	$L__BB1_8;
	ld.shared.f32 	%f25, [%r3+-16];
	add.f32 	%f41, %f41, %f25;
$L__BB1_8:
	add.s32 	%r12, %r1, -3;
	setp.gt.u32 	%p6, %r12, 255;
	@%p6 bra 	$L__BB1_10;
	ld.shared.f32 	%f26, [%r3+-12];
	add.f32 	%f41, %f41, %f26;
$L__BB1_10:
	add.s32 	%r13, %r1, -2;
	setp.gt.u32 	%p7, %r13, 255;
	@%p7 bra 	$L__BB1_12;
	ld.shared.f32 	%f27, [%r3+-8];
	add.f32 	%f41, %f41, %f27;
$L__BB1_12:
	setp.gt.u32 	%p8, %r5, 255;
	@%p8 bra 	$L__BB1_14;
	ld.shared.f32 	%f28, [%r3+-4];
	add.f32 	%f41, %f41, %f28;
$L__BB1_14:
	setp.gt.u32 	%p9, %r1, 250;
	@%p9 bra 	$L__BB1_16;
	ld.shared.f32 	%f29, [%r3+20];
	add.f32 	%f41, %f41, %f29;
$L__BB1_16:
	setp.gt.u32 	%p10, %r1, 251;
	@%p10 bra 	$L__BB1_18;
	ld.shared.f32 	%f30, [%r3+16];
	add.f32 	%f41, %f41, %f30;
$L__BB1_18:
	setp.gt.u32 	%p11, %r1, 252;
	@%p11 bra 	$L__BB1_20;
	ld.shared.f32 	%f31, [%r3+12];
	add.f32 	%f41, %f41, %f31;
$L__BB1_20:
	setp.gt.u32 	%p12, %r1, 253;
	@%p12 bra 	$L__BB1_22;
	ld.shared.f32 	%f32, [%r3+8];
	add.f32 	%f41, %f41, %f32;
$L__BB1_22:
	setp.gt.u32 	%p13, %r1, 254;
	@%p13 bra 	$L__BB1_24;
	ld.shared.f32 	%f33, [%r3+4];
	add.f32 	%f41, %f41, %f33;
$L__BB1_24:
	div.rn.f32 	%f34, %f41, 0f41200000;
	bar.sync 	0;
	ld.shared.f32 	%f35, [%r3];
	add.f32 	%f36, %f34, %f34;
	setp.leu.f32 	%p14, %f35, %f36;
	@%p14 bra 	$L__BB1_26;
	mul.wide.s32 	%rd9, %r2, 4;
	add.s64 	%rd10, %rd1, %rd9;
	mov.b32 	%r15, 1;
	st.global.u32 	[%rd10], %r15;
	bra.uni 	$L__BB1_27;
$L__BB1_26:
	mul.wide.s32 	%rd7, %r2, 4;
	add.s64 	%rd8, %rd1, %rd7;
	mov.b32 	%r14, 0;
	st.global.u32 	[%rd8], %r14;
$L__BB1_27:
	ret;

}


// ===== COMPILED SASS (sm_100) =====

	.target	sm_100

	.elftype	@"ET_EXEC"


//--------------------- .note.nv.tkinfo           --------------------------
	.section	.note.nv.tkinfo,"",@"SHT_NOTE"
	.sectionflags	@"SHF_NOTE_NV_TKINFO"
	.tkinfo
        /*0018*/ 	.word	0x00000002
        /*0030*/ 	.string	""
        /*0030*/ 	.string	"ptxas"
        /*0030*/ 	.string	"Cuda compilation tools, release 13.0, V13.0.88"
        /*0030*/ 	.string	"Build cuda_13.0.r13.0/compiler.36424714_0"
        /*0030*/ 	.string	"-arch sm_100 -m 64 "



//--------------------- .note.nv.cuinfo           --------------------------
	.section	.note.nv.cuinfo,"",@"SHT_NOTE"
	.sectionflags	@"SHF_NOTE_NV_CUINFO"
        /*0018*/ 	.short	0x0002
        /*001a*/ 	.short	0x0064
        /*001c*/ 	.short	0x0082
	.zero		2


//--------------------- .nv.info                  --------------------------
	.section	.nv.info,"",@"SHT_CUDA_INFO"
	.align	4


	//----- nvinfo : EIATTR_REGCOUNT
	.align		4
        /*0000*/ 	.byte	0x04, 0x2f
        /*0002*/ 	.short	(.L_1 - .L_0)
	.align		4
.L_0:
        /*0004*/ 	.word	index@(_Z10cfarKernelPKfPij)
        /*0008*/ 	.word	0x00000020


	//----- nvinfo : EIATTR_FRAME_SIZE
	.align		4
.L_1:
        /*000c*/ 	.byte	0x04, 0x11
        /*000e*/ 	.short	(.L_3 - .L_2)
	.align		4
.L_2:
        /*0010*/ 	.word	index@($__internal_1_$__cuda_sm3x_div_rn_noftz_f32_slowpath)
        /*0014*/ 	.word	0x00000000


	//----- nvinfo : EIATTR_FRAME_SIZE
	.align		4
.L_3:
        /*0018*/ 	.byte	0x04, 0x11
        /*001a*/ 	.short	(.L_5 - .L_4)
	.align		4
.L_4:
        /*001c*/ 	.word	index@(_Z10cfarKernelPKfPij)
        /*0020*/ 	.word	0x00000000


	//----- nvinfo : EIATTR_REGCOUNT
	.align		4
.L_5:
        /*0024*/ 	.byte	0x04, 0x2f
        /*0026*/ 	.short	(.L_7 - .L_6)
	.align		4
.L_6:
        /*0028*/ 	.word	index@(_Z16cfarKernelSharedPKfPij)
        /*002c*/ 	.word	0x00000013


	//----- nvinfo : EIATTR_FRAME_SIZE
	.align		4
.L_7:
        /*0030*/ 	.byte	0x04, 0x11
        /*0032*/ 	.short	(.L_9 - .L_8)
	.align		4
.L_8:
        /*0034*/ 	.word	index@($__internal_0_$__cuda_sm3x_div_rn_noftz_f32_slowpath)
        /*0038*/ 	.word	0x00000000


	//----- nvinfo : EIATTR_FRAME_SIZE
	.align		4
.L_9:
        /*003c*/ 	.byte	0x04, 0x11
        /*003e*/ 	.short	(.L_11 - .L_10)
	.align		4
.L_10:
        /*0040*/ 	.word	index@(_Z16cfarKernelSharedPKfPij)
        /*0044*/ 	.word	0x00000000


	//----- nvinfo : EIATTR_MIN_STACK_SIZE
	.align		4
.L_11:
        /*0048*/ 	.byte	0x04, 0x12
        /*004a*/ 	.short	(.L_13 - .L_12)
	.align		4
.L_12:
        /*004c*/ 	.word	index@(_Z16cfarKernelSharedPKfPij)
        /*0050*/ 	.word	0x00000000


	//----- nvinfo : EIATTR_MIN_STACK_SIZE
	.align		4
.L_13:
        /*0054*/ 	.byte	0x04, 0x12
        /*0056*/ 	.short	(.L_15 - .L_14)
	.align		4
.L_14:
        /*0058*/ 	.word	index@(_Z10cfarKernelPKfPij)
        /*005c*/ 	.word	0x00000000
.L_15:


//--------------------- .nv.compat                --------------------------
	.section	.nv.compat,"",@"SHT_CUDA_COMPAT_INFO"
	.align	4
        /*0000*/ 	.byte	0x02, 0x09, 0x00, 0x00, 0x02, 0x02, 0x01, 0x00, 0x02, 0x05, 0x05, 0x00, 0x03, 0x07, 0x01, 0x01
        /*0010*/ 	.byte	0x02, 0x03, 0x00, 0x00, 0x02, 0x06, 0x01, 0x00, 0x04, 0x0b, 0x08, 0x00, 0x01, 0x00, 0x00, 0x00
        /*0020*/ 	.byte	0x00, 0x00, 0x00, 0x00


//--------------------- .nv.info._Z16cfarKernelSharedPKfPij --------------------------
	.section	.nv.info._Z16cfarKernelSharedPKfPij,"",@"SHT_CUDA_INFO"
	.sectionflags	@""
	.align	4


	//----- nvinfo : EIATTR_CUDA_API_VERSION
	.align		4
        /*0000*/ 	.byte	0x04, 0x37
        /*0002*/ 	.short	(.L_17 - .L_16)
.L_16:
        /*0004*/ 	.word	0x00000082


	//----- nvinfo : EIATTR_KPARAM_INFO
	.align		4
.L_17:
        /*0008*/ 	.byte	0x04, 0x17
        /*000a*/ 	.short	(.L_19 - .L_18)
.L_18:
        /*000c*/ 	.word	0x00000000
        /*0010*/ 	.short	0x0002
        /*0012*/ 	.short	0x0010
        /*0014*/ 	.byte	0x00, 0xf0, 0x11, 0x00


	//----- nvinfo : EIATTR_KPARAM_INFO
	.align		4
.L_19:
        /*0018*/ 	.byte	0x04, 0x17
        /*001a*/ 	.short	(.L_21 - .L_20)
.L_20:
        /*001c*/ 	.word	0x00000000
        /*0020*/ 	.short	0x0001
        /*0022*/ 	.short	0x0008
        /*0024*/ 	.byte	0x00, 0xf5, 0x21, 0x00


	//----- nvinfo : EIATTR_KPARAM_INFO
	.align		4
.L_21:
        /*0028*/ 	.byte	0x04, 0x17
        /*002a*/ 	.short	(.L_23 - .L_22)
.L_22:
        /*002c*/ 	.word	0x00000000
        /*0030*/ 	.short	0x0000
        /*0032*/ 	.short	0x0000
        /*0034*/ 	.byte	0x00, 0xf5, 0x21, 0x00


	//----- nvinfo : EIATTR_SPARSE_MMA_MASK
	.align		4
.L_23:
        /*0038*/ 	.byte	0x03, 0x50
        /*003a*/ 	.short	0x0000


	//----- nvinfo : EIATTR_MAXREG_COUNT
	.align		4
        /*003c*/ 	.byte	0x03, 0x1b
        /*003e*/ 	.short	0x00ff


	//----- nvinfo : EIATTR_NUM_BARRIERS
	.align		4
        /*0040*/ 	.byte	0x02, 0x4c
        /*0042*/ 	.byte	0x01
	.zero		1


	//----- nvinfo : EIATTR_MERCURY_ISA_VERSION
	.align		4
        /*0044*/ 	.byte	0x03, 0x5f
        /*0046*/ 	.short	0x0101


	//----- nvinfo : EIATTR_VRC_CTA_INIT_COUNT
	.align		4
        /*0048*/ 	.byte	0x02, 0x4a
	.zero		1
	.zero		1


	//----- nvinfo : EIATTR_EXIT_INSTR_OFFSETS
	.align		4
        /*004c*/ 	.byte	0x04, 0x1c
        /*004e*/ 	.short	(.L_25 - .L_24)


	//   ....[0]....
.L_24:
        /*0050*/ 	.word	0x00000530


	//   ....[1]....
        /*0054*/ 	.word	0x00000570


	//----- nvinfo : EIATTR_CRS_STACK_SIZE
	.align		4
.L_25:
        /*0058*/ 	.byte	0x04, 0x1e
        /*005a*/ 	.short	(.L_27 - .L_26)
.L_26:
        /*005c*/ 	.word	0x00000000


	//----- nvinfo : EIATTR_CBANK_PARAM_SIZE
	.align		4
.L_27:
        /*0060*/ 	.byte	0x03, 0x19
        /*0062*/ 	.short	0x0014


	//----- nvinfo : EIATTR_PARAM_CBANK
	.align		4
        /*0064*/ 	.byte	0x04, 0x0a
        /*0066*/ 	.short	(.L_29 - .L_28)
	.align		4
.L_28:
        /*0068*/ 	.word	index@(.nv.constant0._Z16cfarKernelSharedPKfPij)
        /*006c*/ 	.short	0x0380
        /*006e*/ 	.short	0x0014


	//----- nvinfo : EIATTR_SW_WAR
	.align		4
.L_29:
        /*0070*/ 	.byte	0x04, 0x36
        /*0072*/ 	.short	(.L_31 - .L_30)
.L_30:
        /*0074*/ 	.word	0x00000008
.L_31:


//--------------------- .nv.info._Z10cfarKernelPKfPij --------------------------
	.section	.nv.info._Z10cfarKernelPKfPij,"",@"SHT_CUDA_INFO"
	.sectionflags	@""
	.align	4


	//----- nvinfo : EIATTR_CUDA_API_VERSION
	.align		4
        /*0000*/ 	.byte	0x04, 0x37
        /*0002*/ 	.short	(.L_33 - .L_32)
.L_32:
        /*0004*/ 	.word	0x00000082


	//----- nvinfo : EIATTR_KPARAM_INFO
	.align		4
.L_33:
        /*0008*/ 	.byte	0x04, 0x17
        /*000a*/ 	.short	(.L_35 - .L_34)
.L_34:
        /*000c*/ 	.word	0x00000000
        /*0010*/ 	.short	0x0002
        /*0012*/ 	.short	0x0010
        /*0014*/ 	.byte	0x00, 0xf0, 0x11, 0x00


	//----- nvinfo : EIATTR_KPARAM_INFO
	.align		4
.L_35:
        /*0018*/ 	.byte	0x04, 0x17
        /*001a*/ 	.short	(.L_37 - .L_36)
.L_36:
        /*001c*/ 	.word	0x00000000
        /*0020*/ 	.short	0x0001
        /*0022*/ 	.short	0x0008
        /*0024*/ 	.byte	0x00, 0xf5, 0x21, 0x00


	//----- nvinfo : EIATTR_KPARAM_INFO
	.align		4
.L_37:
        /*0028*/ 	.byte	0x04, 0x17
        /*002a*/ 	.short	(.L_39 - .L_38)
.L_38:
        /*002c*/ 	.word	0x00000000
        /*0030*/ 	.short	0x0000
        /*0032*/ 	.short	0x0000
        /*0034*/ 	.byte	0x00, 0xf5, 0x21, 0x00


	//----- nvinfo : EIATTR_SPARSE_MMA_MASK
	.align		4
.L_39:
        /*0038*/ 	.byte	0x03, 0x50
        /*003a*/ 	.short	0x0000


	//----- nvinfo : EIATTR_MAXREG_COUNT
	.align		4
        /*003c*/ 	.byte	0x03, 0x1b
        /*003e*/ 	.short	0x00ff


	//----- nvinfo : EIATTR_MERCURY_ISA_VERSION
	.align		4
        /*0040*/ 	.byte	0x03, 0x5f
        /*0042*/ 	.short	0x0101


	//----- nvinfo : EIATTR_VRC_CTA_INIT_COUNT
	.align		4
        /*0044*/ 	.byte	0x02, 0x4a
	.zero		1
	.zero		1


	//----- nvinfo : EIATTR_EXIT_INSTR_OFFSETS
	.align		4
        /*0048*/ 	.byte	0x04, 0x1c
        /*004a*/ 	.short	(.L_41 - .L_40)


	//   ....[0]....
.L_40:
        /*004c*/ 	.word	0x00001380


	//   ....[1]....
        /*0050*/ 	.word	0x000013c0


	//----- nvinfo : EIATTR_CRS_STACK_SIZE
	.align		4
.L_41:
        /*0054*/ 	.byte	0x04, 0x1e
        /*0056*/ 	.short	(.L_43 - .L_42)
.L_42:
        /*0058*/ 	.word	0x00000000


	//----- nvinfo : EIATTR_CBANK_PARAM_SIZE
	.align		4
.L_43:
        /*005c*/ 	.byte	0x03, 0x19
        /*005e*/ 	.short	0x0014


	//----- nvinfo : EIATTR_PARAM_CBANK
	.align		4
        /*0060*/ 	.byte	0x04, 0x0a
        /*0062*/ 	.short	(.L_45 - .L_44)
	.align		4
.L_44:
        /*0064*/ 	.word	index@(.nv.constant0._Z10cfarKernelPKfPij)
        /*0068*/ 	.short	0x0380
        /*006a*/ 	.short	0x0014


	//----- nvinfo : EIATTR_SW_WAR
	.align		4
.L_45:
        /*006c*/ 	.byte	0x04, 0x36
        /*006e*/ 	.short	(.L_47 - .L_46)
.L_46:
        /*0070*/ 	.word	0x00000008
.L_47:


//--------------------- .nv.callgraph             --------------------------
	.section	.nv.callgraph,"",@"SHT_CUDA_CALLGRAPH"
	.align	4
	.sectionentsize	8
	.align		4
        /*0000*/ 	.word	0x00000000
	.align		4
        /*0004*/ 	.word	0xffffffff
	.align		4
        /*0008*/ 	.word	0x00000000
	.align		4
        /*000c*/ 	.word	0xfffffffe
	.align		4
        /*0010*/ 	.word	0x00000000
	.align		4
        /*0014*/ 	.word	0xfffffffd
	.align		4
        /*0018*/ 	.word	0x00000000
	.align		4
        /*001c*/ 	.word	0xfffffffc


//--------------------- .text._Z16cfarKernelSharedPKfPij --------------------------
	.section	.text._Z16cfarKernelSharedPKfPij,"ax",@progbits
	.align	128
        .global         _Z16cfarKernelSharedPKfPij
        .type           _Z16cfarKernelSharedPKfPij,@function
        .size           _Z16cfarKernelSharedPKfPij,(.L_x_43 - _Z16cfarKernelSharedPKfPij)
        .other          _Z16cfarKernelSharedPKfPij,@"STO_CUDA_ENTRY STV_DEFAULT"
_Z16cfarKernelSharedPKfPij:
.text._Z16cfarKernelSharedPKfPij:
[----:B------:R-:W-:Y:S01]  /*0000*/  LDC R1, c[0x0][0x37c] ;  /* 0x0000df00ff017b82 */ /* 0x000fe20000000800 */
[----:B------:R-:W0:Y:S07]  /*0010*/  S2R R9, SR_TID.X ;  /* 0x0000000000097919 */ /* 0x000e2e0000002100 */
[----:B------:R-:W0:Y:S01]  /*0020*/  S2UR UR4, SR_CTAID.X ;  /* 0x00000000000479c3 */ /* 0x000e220000002500 */
[----:B------:R-:W1:Y:S01]  /*0030*/  LDCU UR5, c[0x0][0x390] ;  /* 0x00007200ff0577ac */ /* 0x000e620008000800 */
[----:B------:R-:W2:Y:S06]  /*0040*/  LDCU.64 UR6, c[0x0][0x358] ;  /* 0x00006b00ff0677ac */ /* 0x000eac0008000a00 */
[----:B------:R-:W0:Y:S02]  /*0050*/  LDC R2, c[0x0][0x360] ;  /* 0x0000d800ff027b82 */ /* 0x000e240000000800 */
[----:B0-----:R-:W-:-:S05]  /*0060*/  IMAD R2, R2, UR4, R9 ;  /* 0x0000000402027c24 */ /* 0x001fca000f8e0209 */
[----:B-1----:R-:W-:-:S13]  /*0070*/  ISETP.GE.U32.AND P5, PT, R2, UR5, PT ;  /* 0x0000000502007c0c */ /* 0x002fda000bfa6070 */
[----:B------:R-:W0:Y:S02]  /*0080*/  @!P5 LDC.64 R4, c[0x0][0x380] ;  /* 0x0000e000ff04db82 */ /* 0x000e240000000a00 */
[----:B0-----:R-:W-:-:S06]  /*0090*/  @!P5 IMAD.WIDE R4, R2, 0x4, R4 ;  /* 0x000000040204d825 */ /* 0x001fcc00078e0204 */
[----:B--2---:R0:W2:Y:S01]  /*00a0*/  @!P5 LDG.E R4, desc[UR6][R4.64] ;  /* 0x000000060404d981 */ /* 0x0040a2000c1e1900 */
[----:B------:R-:W1:Y:S01]  /*00b0*/  S2UR UR5, SR_CgaCtaId ;  /* 0x00000000000579c3 */ /* 0x000e620000008800 */
[----:B------:R-:W-:Y:S01]  /*00c0*/  UMOV UR4, 0x400 ;  /* 0x0000040000047882 */ /* 0x000fe20000000000 */
[C---:B------:R-:W-:Y:S01]  /*00d0*/  ISETP.GT.U32.AND P4, PT, R9.reuse, 0xfa, PT ;  /* 0x000000fa0900780c */ /* 0x040fe20003f84070 */
[C---:B------:R-:W-:Y:S01]  /*00e0*/  VIADD R0, R9.reuse, 0xfffffffb ;  /* 0xfffffffb09007836 */ /* 0x040fe20000000000 */
[C---:B------:R-:W-:Y:S01]  /*00f0*/  ISETP.GT.U32.AND P3, PT, R9.reuse, 0xfb, PT ;  /* 0x000000fb0900780c */ /* 0x040fe20003f64070 */
[----:B------:R-:W-:Y:S01]  /*0100*/  BSSY.RECONVERGENT B0, `(.L_x_0) ;  /* 0x0000026000007945 */ /* 0x000fe20003800200 */
[C---:B------:R-:W-:Y:S01]  /*0110*/  ISETP.GT.U32.AND P2, PT, R9.reuse, 0xfc, PT ;  /* 0x000000fc0900780c */ /* 0x040fe20003f44070 */
[----:B------:R-:W-:Y:S01]  /*0120*/  IMAD.MOV.U32 R7, RZ, RZ, RZ ;  /* 0x000000ffff077224 */ /* 0x000fe200078e00ff */
[C---:B------:R-:W-:Y:S01]  /*0130*/  ISETP.GT.U32.AND P1, PT, R9.reuse, 0xfd, PT ;  /* 0x000000fd0900780c */ /* 0x040fe20003f24070 */
[C---:B0-----:R-:W-:Y:S01]  /*0140*/  VIADD R5, R9.reuse, 0xffffffff ;  /* 0xffffffff09057836 */ /* 0x041fe20000000000 */
[----:B------:R-:W-:Y:S01]  /*0150*/  ISETP.GT.U32.AND P0, PT, R9, 0xfe, PT ;  /* 0x000000fe0900780c */ /* 0x000fe20003f04070 */
[----:B-1----:R-:W-:-:S06]  /*0160*/  ULEA UR4, UR5, UR4, 0x18 ;  /* 0x0000000405047291 */ /* 0x002fcc000f8ec0ff */
[----:B------:R-:W-:-:S05]  /*0170*/  LEA R3, R9, UR4, 0x2 ;  /* 0x0000000409037c11 */ /* 0x000fca000f8e10ff */
[----:B--2---:R0:W-:Y:S01]  /*0180*/  @!P5 STS [R3], R4 ;  /* 0x000000040300d388 */ /* 0x0041e20000000800 */
[----:B------:R-:W-:Y:S01]  /*0190*/  BAR.SYNC.DEFER_BLOCKING 0x0 ;  /* 0x0000000000007b1d */ /* 0x000fe20000010000 */
[----:B------:R-:W-:-:S05]  /*01a0*/  ISETP.GT.U32.AND P5, PT, R0, R5, PT ;  /* 0x000000050000720c */ /* 0x000fca0003fa4070 */
[----:B------:R0:W1:Y:S04]  /*01b0*/  @!P4 LDS R8, [R3+0x14] ;  /* 0x000014000308c984 */ /* 0x0000680000000800 */
[----:B------:R0:W2:Y:S04]  /*01c0*/  @!P3 LDS R10, [R3+0x10] ;  /* 0x00001000030ab984 */ /* 0x0000a80000000800 */
[----:B------:R0:W3:Y:S04]  /*01d0*/  @!P2 LDS R12, [R3+0xc] ;  /* 0x00000c00030ca984 */ /* 0x0000e80000000800 */
[----:B------:R0:W4:Y:S04]  /*01e0*/  @!P1 LDS R14, [R3+0x8] ;  /* 0x00000800030e9984 */ /* 0x0001280000000800 */
[----:B------:R0:W0:Y:S01]  /*01f0*/  @!P0 LDS R16, [R3+0x4] ;  /* 0x0000040003108984 */ /* 0x0000220000000800 */
[----:B------:R-:W-:Y:S05]  /*0200*/  @P5 BRA `(.L_x_1) ;  /* 0x0000000000545947 */ /* 0x000fea0003800000 */
[----:B------:R-:W-:Y:S01]  /*0210*/  ISETP.GT.U32.AND P5, PT, R0, 0xff, PT ;  /* 0x000000ff0000780c */ /* 0x000fe20003fa4070 */
[----:B------:R-:W-:Y:S02]  /*0220*/  VIADD R0, R9, 0xfffffffc ;  /* 0xfffffffc09007836 */ /* 0x000fe40000000000 */
[----:B------:R-:W-:-:S03]  /*0230*/  IMAD.MOV.U32 R7, RZ, RZ, RZ ;  /* 0x000000ffff077224 */ /* 0x000fc600078e00ff */
[----:B------:R-:W-:-:S07]  /*0240*/  ISETP.GT.U32.AND P6, PT, R0, R5, PT ;  /* 0x000000050000720c */ /* 0x000fce0003fc4070 */
[----:B0-----:R-:W0:Y:S02]  /*0250*/  @!P5 LDS R4, [R3+-0x14] ;  /* 0xffffec000304d984 */ /* 0x001e240000000800 */
[----:B0-----:R-:W-:-:S04]  /*0260*/  @!P5 FADD R7, RZ, R4 ;  /* 0x00000004ff07d221 */ /* 0x001fc80000000000 */
[----:B------:R-:W-:Y:S05]  /*0270*/  @P6 BRA `(.L_x_1) ;  /* 0x0000000000386947 */ /* 0x000fea0003800000 */
[----:B------:R-:W-:Y:S01]  /*0280*/  ISETP.GT.U32.AND P6, PT, R0, 0xff, PT ;  /* 0x000000ff0000780c */ /* 0x000fe20003fc4070 */
[C---:B------:R-:W-:Y:S01]  /*0290*/  VIADD R0, R9.reuse, 0xfffffffd ;  /* 0xfffffffd09007836 */ /* 0x040fe20000000000 */
[----:B------:R-:W-:-:S04]  /*02a0*/  IADD3 R6, PT, PT, R9, -0x2, RZ ;  /* 0xfffffffe09067810 */ /* 0x000fc80007ffe0ff */
[----:B------:R-:W-:-:S07]  /*02b0*/  ISETP.GT.U32.AND P5, PT, R0, 0xff, PT ;  /* 0x000000ff0000780c */ /* 0x000fce0003fa4070 */
[----:B------:R-:W0:Y:S06]  /*02c0*/  @!P6 LDS R0, [R3+-0x10] ;  /* 0xfffff0000300e984 */ /* 0x000e2c0000000800 */
[----:B------:R-:W5:Y:S01]  /*02d0*/  @!P5 LDS R4, [R3+-0xc] ;  /* 0xfffff4000304d984 */ /* 0x000f620000000800 */
[----:B0-----:R-:W-:Y:S01]  /*02e0*/  @!P6 FADD R7, R7, R0 ;  /* 0x000000000707e221 */ /* 0x001fe20000000000 */
[----:B------:R-:W-:-:S03]  /*02f0*/  ISETP.GT.U32.AND P6, PT, R6, 0xff, PT ;  /* 0x000000ff0600780c */ /* 0x000fc60003fc4070 */
[----:B-----5:R-:W-:Y:S01]  /*0300*/  @!P5 FADD R7, R7, R4 ;  /* 0x000000040707d221 */ /* 0x020fe20000000000 */
[----:B------:R-:W-:-:S09]  /*0310*/  ISETP.GT.U32.AND P5, PT, R5, 0xff, PT ;  /* 0x000000ff0500780c */ /* 0x000fd20003fa4070 */
[----:B------:R-:W0:Y:S04]  /*0320*/  @!P6 LDS R0, [R3+-0x8] ;  /* 0xfffff8000300e984 */ /* 0x000e280000000800 */
[----:B------:R-:W5:Y:S01]  /*0330*/  @!P5 LDS R4, [R3+-0x4] ;  /* 0xfffffc000304d984 */ /* 0x000f620000000800 */
[----:B0-----:R-:W-:-:S04]  /*0340*/  @!P6 FADD R7, R7, R0 ;  /* 0x000000000707e221 */ /* 0x001fc80000000000 */
[----:B-----5:R-:W-:-:S07]  /*0350*/  @!P5 FADD R7, R7, R4 ;  /* 0x000000040707d221 */ /* 0x020fce0000000000 */
.L_x_1:
[----:B------:R-:W-:Y:S05]  /*0360*/  BSYNC.RECONVERGENT B0 ;  /* 0x0000000000007941 */ /* 0x000fea0003800200 */
.L_x_0:
[----:B-1----:R-:W-:Y:S01]  /*0370*/  @!P4 FADD R7, R7, R8 ;  /* 0x000000080707c221 */ /* 0x002fe20000000000 */
[----:B------:R-:W-:Y:S01]  /*0380*/  IMAD.MOV.U32 R5, RZ, RZ, 0x3dcccccd ;  /* 0x3dcccccdff057424 */ /* 0x000fe200078e00ff */
[----:B------:R-:W-:Y:S01]  /*0390*/  BSSY.RECONVERGENT B1, `(.L_x_2) ;  /* 0x0000011000017945 */ /* 0x000fe20003800200 */
[----:B------:R-:W-:Y:S02]  /*03a0*/  IMAD.MOV.U32 R0, RZ, RZ, 0x41200000 ;  /* 0x41200000ff007424 */ /* 0x000fe400078e00ff */
[----:B--2---:R-:W-:Y:S02]  /*03b0*/  @!P3 FADD R7, R7, R10 ;  /* 0x0000000a0707b221 */ /* 0x004fe40000000000 */
[----:B------:R-:W-:Y:S02]  /*03c0*/  FFMA R0, R5, -R0, 1 ;  /* 0x3f80000005007423 */ /* 0x000fe40000000800 */
[----:B---3--:R-:W-:Y:S02]  /*03d0*/  @!P2 FADD R7, R7, R12 ;  /* 0x0000000c0707a221 */ /* 0x008fe40000000000 */
[----:B------:R-:W-:-:S02]  /*03e0*/  FFMA R0, R0, R5, 0.10000000149011611938 ;  /* 0x3dcccccd00007423 */ /* 0x000fc40000000005 */
[----:B----4-:R-:W-:-:S04]  /*03f0*/  @!P1 FADD R7, R7, R14 ;  /* 0x0000000e07079221 */ /* 0x010fc80000000000 */
[----:B0-----:R-:W-:-:S04]  /*0400*/  @!P0 FADD R7, R7, R16 ;  /* 0x0000001007078221 */ /* 0x001fc80000000000 */
[----:B------:R-:W0:Y:S01]  /*0410*/  FCHK P0, R7, 10 ;  /* 0x4120000007007902 */ /* 0x000e220000000000 */
[----:B------:R-:W-:-:S04]  /*0420*/  FFMA R4, R0, R7, RZ ;  /* 0x0000000700047223 */ /* 0x000fc800000000ff */
[----:B------:R-:W-:-:S04]  /*0430*/  FFMA R5, R4, -10, R7 ;  /* 0xc120000004057823 */ /* 0x000fc80000000007 */
[----:B------:R-:W-:Y:S01]  /*0440*/  FFMA R0, R0, R5, R4 ;  /* 0x0000000500007223 */ /* 0x000fe20000000004 */
[----:B0-----:R-:W-:Y:S06]  /*0450*/  @!P0 BRA `(.L_x_3) ;  /* 0x0000000000108947 */ /* 0x001fec0003800000 */
[----:B------:R-:W-:Y:S01]  /*0460*/  IMAD.MOV.U32 R0, RZ, RZ, R7 ;  /* 0x000000ffff007224 */ /* 0x000fe200078e0007 */
[----:B------:R-:W-:-:S07]  /*0470*/  MOV R4, 0x490 ;  /* 0x0000049000047802 */ /* 0x000fce0000000f00 */
[----:B------:R-:W-:Y:S05]  /*0480*/  CALL.REL.NOINC `($__internal_0_$__cuda_sm3x_div_rn_noftz_f32_slowpath) ;  /* 0x00000000003c7944 */ /* 0x000fea0003c00000 */
[----:B------:R-:W-:-:S07]  /*0490*/  IMAD.MOV.U32 R0, RZ, RZ, R8 ;  /* 0x000000ffff007224 */ /* 0x000fce00078e0008 */
.L_x_3:
[----:B------:R-:W-:Y:S05]  /*04a0*/  BSYNC.RECONVERGENT B1 ;  /* 0x0000000000017941 */ /* 0x000fea0003800200 */
.L_x_2:
[----:B------:R-:W-:Y:S01]  /*04b0*/  BAR.SYNC.DEFER_BLOCKING 0x0 ;  /* 0x0000000000007b1d */ /* 0x000fe20000010000 */
[----:B------:R-:W-:-:S05]  /*04c0*/  FADD R0, R0, R0 ;  /* 0x0000000000007221 */ /* 0x000fca0000000000 */
[----:B------:R-:W0:Y:S02]  /*04d0*/  LDS R3, [R3] ;  /* 0x0000000003037984 */ /* 0x000e240000000800 */
[----:B0-----:R-:W-:-:S13]  /*04e0*/  FSETP.GT.AND P0, PT, R3, R0, PT ;  /* 0x000000000300720b */ /* 0x001fda0003f04000 */
[----:B------:R-:W0:Y:S01]  /*04f0*/  @P0 LDC.64 R4, c[0x0][0x388] ;  /* 0x0000e200ff040b82 */ /* 0x000e220000000a00 */
[----:B------:R-:W-:Y:S01]  /*0500*/  @P0 MOV R7, 0x1 ;  /* 0x0000000100070802 */ /* 0x000fe20000000f00 */
[----:B0-----:R-:W-:-:S05]  /*0510*/  @P0 IMAD.WIDE R4, R2, 0x4, R4 ;  /* 0x0000000402040825 */ /* 0x001fca00078e0204 */
[----:B------:R0:W-:Y:S01]  /*0520*/  @P0 STG.E desc[UR6][R4.64], R7 ;  /* 0x0000000704000986 */ /* 0x0001e2000c101906 */
[----:B------:R-:W-:Y:S05]  /*0530*/  @P0 EXIT ;  /* 0x000000000000094d */ /* 0x000fea0003800000 */
[----:B0-----:R-:W0:Y:S02]  /*0540*/  LDC.64 R4, c[0x0][0x388] ;  /* 0x0000e200ff047b82 */ /* 0x001e240000000a00 */
[----:B0-----:R-:W-:-:S05]  /*0550*/  IMAD.WIDE R4, R2, 0x4, R4 ;  /* 0x0000000402047825 */ /* 0x001fca00078e0204 */
[----:B------:R-:W-:Y:S01]  /*0560*/  STG.E desc[UR6][R4.64], RZ ;  /* 0x000000ff04007986 */ /* 0x000fe2000c101906 */
[----:B------:R-:W-:Y:S05]  /*0570*/  EXIT ;  /* 0x000000000000794d */ /* 0x000fea0003800000 */
        .weak           $__internal_0_$__cuda_sm3x_div_rn_noftz_f32_slowpath
        .type           $__internal_0_$__cuda_sm3x_div_rn_noftz_f32_slowpath,@function
        .size           $__internal_0_$__cuda_sm3x_div_rn_noftz_f32_slowpath,(.L_x_43 - $__internal_0_$__cuda_sm3x_div_rn_noftz_f32_slowpath)
$__internal_0_$__cuda_sm3x_div_rn_noftz_f32_slowpath:
[----:B------:R-:W-:Y:S01]  /*0580*/  SHF.R.U32.HI R5, RZ, 0x17, R0 ;  /* 0x00000017ff057819 */ /* 0x000fe20000011600 */
[----:B------:R-:W-:Y:S04]  /*0590*/  BSSY.RECONVERGENT B0, `(.L_x_4) ;  /* 0x000005b000007945 */ /* 0x000fe80003800200 */
[----:B------:R-:W-:Y:S01]  /*05a0*/  BSSY.RELIABLE B2, `(.L_x_5) ;  /* 0x0000019000027945 */ /* 0x000fe20003800100 */
[----:B------:R-:W-:-:S05]  /*05b0*/  LOP3.LUT R6, R5, 0xff, RZ, 0xc0, !PT ;  /* 0x000000ff05067812 */ /* 0x000fca00078ec0ff */
[----:B------:R-:W-:-:S05]  /*05c0*/  VIADD R7, R6, 0xffffffff ;  /* 0xffffffff06077836 */ /* 0x000fca0000000000 */
[----:B------:R-:W-:-:S13]  /*05d0*/  ISETP.GT.U32.OR P0, PT, R7, 0xfd, !PT ;  /* 0x000000fd0700780c */ /* 0x000fda0007f04470 */
[----:B------:R-:W-:Y:S01]  /*05e0*/  @!P0 IMAD.MOV.U32 R5, RZ, RZ, RZ ;  /* 0x000000ffff058224 */ /* 0x000fe200078e00ff */
[----:B------:R-:W-:Y:S06]  /*05f0*/  @!P0 BRA `(.L_x_6) ;  /* 0x00000000004c8947 */ /* 0x000fec0003800000 */
[----:B------:R-:W-:-:S13]  /*0600*/  FSETP.GTU.FTZ.AND P0, PT, |R0|, +INF , PT ;  /* 0x7f8000000000780b */ /* 0x000fda0003f1c200 */
[----:B------:R-:W-:Y:S05]  /*0610*/  @P0 BREAK.RELIABLE B2 ;  /* 0x0000000000020942 */ /* 0x000fea0003800100 */
[----:B------:R-:W-:Y:S05]  /*0620*/  @P0 BRA `(.L_x_7) ;  /* 0x0000000400400947 */ /* 0x000fea0003800000 */
[----:B------:R-:W-:-:S05]  /*0630*/  IMAD.MOV.U32 R5, RZ, RZ, 0x41200000 ;  /* 0x41200000ff057424 */ /* 0x000fca00078e00ff */
[----:B------:R-:W-:-:S13]  /*0640*/  LOP3.LUT P0, RZ, R5, 0x7fffffff, R0, 0xc8, !PT ;  /* 0x7fffffff05ff7812 */ /* 0x000fda000780c800 */
[----:B------:R-:W-:Y:S05]  /*0650*/  @!P0 BREAK.RELIABLE B2 ;  /* 0x0000000000028942 */ /* 0x000fea0003800100 */
[----:B------:R-:W-:Y:S05]  /*0660*/  @!P0 BRA `(.L_x_8) ;  /* 0x0000000400288947 */ /* 0x000fea0003800000 */
[----:B------:R-:W-:-:S13]  /*0670*/  LOP3.LUT P0, RZ, R0, 0x7fffffff, RZ, 0xc0, !PT ;  /* 0x7fffffff00ff7812 */ /* 0x000fda000780c0ff */
[----:B------:R-:W-:Y:S05]  /*0680*/  @!P0 BREAK.RELIABLE B2 ;  /* 0x0000000000028942 */ /* 0x000fea0003800100 */
[----:B------:R-:W-:Y:S05]  /*0690*/  @!P0 BRA `(.L_x_9) ;  /* 0x0000000400148947 */ /* 0x000fea0003800000 */
[----:B------:R-:W-:Y:S02]  /*06a0*/  FSETP.NEU.FTZ.AND P1, PT, |R0|, +INF , PT ;  /* 0x7f8000000000780b */ /* 0x000fe40003f3d200 */
[----:B------:R-:W-:-:S04]  /*06b0*/  LOP3.LUT P0, RZ, R5, 0x7fffffff, RZ, 0xc0, !PT ;  /* 0x7fffffff05ff7812 */ /* 0x000fc8000780c0ff */
[----:B------:R-:W-:-:S13]  /*06c0*/  PLOP3.LUT P0, PT, P1, P0, PT, 0x2f, 0xf2 ;  /* 0x0000000000f2781c */ /* 0x000fda0000f00577 */
[----:B------:R-:W-:Y:S05]  /*06d0*/  @P0 BREAK.RELIABLE B2 ;  /* 0x0000000000020942 */ /* 0x000fea0003800100 */
[----:B------:R-:W-:Y:S05]  /*06e0*/  @P0 BRA `(.L_x_10) ;  /* 0x0000000000f40947 */ /* 0x000fea0003800000 */
[----:B------:R-:W-:-:S13]  /*06f0*/  ISETP.GE.AND P0, PT, R7, RZ, PT ;  /* 0x000000ff0700720c */ /* 0x000fda0003f06270 */
[----:B------:R-:W-:Y:S02]  /*0700*/  @P0 IMAD.MOV.U32 R5, RZ, RZ, RZ ;  /* 0x000000ffff050224 */ /* 0x000fe400078e00ff */
[----:B------:R-:W-:Y:S01]  /*0710*/  @!P0 FFMA R0, R0, 1.84467440737095516160e+19, RZ ;  /* 0x5f80000000008823 */ /* 0x000fe200000000ff */
[----:B------:R-:W-:-:S07]  /*0720*/  @!P0 MOV R5, 0xffffffc0 ;  /* 0xffffffc000058802 */ /* 0x000fce0000000f00 */
.L_x_6:
[----:B------:R-:W-:Y:S05]  /*0730*/  BSYNC.RELIABLE B2 ;  /* 0x0000000000027941 */ /* 0x000fea0003800100 */
.L_x_5:
[----:B------:R-:W-:Y:S01]  /*0740*/  UMOV UR4, 0x41200000 ;  /* 0x4120000000047882 */ /* 0x000fe20000000000 */
[----:B------:R-:W-:Y:S01]  /*0750*/  VIADD R6, R6, 0xffffff81 ;  /* 0xffffff8106067836 */ /* 0x000fe20000000000 */
[----:B------:R-:W-:Y:S01]  /*0760*/  UIADD3 UR4, UPT, UPT, UR4, -0x1800000, URZ ;  /* 0xfe80000004047890 */ /* 0x000fe2000fffe0ff */
[----:B------:R-:W-:Y:S02]  /*0770*/  BSSY.RECONVERGENT B2, `(.L_x_11) ;  /* 0x0000033000027945 */ /* 0x000fe40003800200 */
[----:B------:R-:W-:Y:S01]  /*0780*/  IMAD R0, R6, -0x800000, R0 ;  /* 0xff80000006007824 */ /* 0x000fe200078e0200 */
[----:B------:R-:W-:Y:S02]  /*0790*/  IADD3 R5, PT, PT, R5, -0x3, R6 ;  /* 0xfffffffd05057810 */ /* 0x000fe40007ffe006 */
[----:B------:R-:W-:-:S03]  /*07a0*/  FADD.FTZ R9, -RZ, -UR4 ;  /* 0x80000004ff097e21 */ /* 0x000fc60008010100 */
[----:B------:R-:W0:Y:S02]  /*07b0*/  MUFU.RCP R7, UR4 ;  /* 0x0000000400077d08 */ /* 0x000e240008001000 */
[----:B0-----:R-:W-:-:S04]  /*07c0*/  FFMA R8, R7, R9, 1 ;  /* 0x3f80000007087423 */ /* 0x001fc80000000009 */
[----:B------:R-:W-:-:S04]  /*07d0*/  FFMA R7, R7, R8, R7 ;  /* 0x0000000807077223 */ /* 0x000fc80000000007 */
[----:B------:R-:W-:-:S04]  /*07e0*/  FFMA R8, R0, R7, RZ ;  /* 0x0000000700087223 */ /* 0x000fc800000000ff */
[----:B------:R-:W-:-:S04]  /*07f0*/  FFMA R10, R9, R8, R0 ;  /* 0x00000008090a7223 */ /* 0x000fc80000000000 */
[----:B------:R-:W-:-:S04]  /*0800*/  FFMA R10, R7, R10, R8 ;  /* 0x0000000a070a7223 */ /* 0x000fc80000000008 */
[----:B------:R-:W-:-:S04]  /*0810*/  FFMA R9, R9, R10, R0 ;  /* 0x0000000a09097223 */ /* 0x000fc80000000000 */
[----:B------:R-:W-:-:S05]  /*0820*/  FFMA R8, R7, R9, R10 ;  /* 0x0000000907087223 */ /* 0x000fca000000000a */
[----:B------:R-:W-:-:S04]  /*0830*/  SHF.R.U32.HI R0, RZ, 0x17, R8 ;  /* 0x00000017ff007819 */ /* 0x000fc80000011608 */
[----:B------:R-:W-:-:S05]  /*0840*/  LOP3.LUT R0, R0, 0xff, RZ, 0xc0, !PT ;  /* 0x000000ff00007812 */ /* 0x000fca00078ec0ff */
[----:B------:R-:W-:-:S04]  /*0850*/  IMAD.IADD R11, R0, 0x1, R5 ;  /* 0x00000001000b7824 */ /* 0x000fc800078e0205 */
[----:B------:R-:W-:-:S05]  /*0860*/  VIADD R0, R11, 0xffffffff ;  /* 0xffffffff0b007836 */ /* 0x000fca0000000000 */
[----:B------:R-:W-:-:S13]  /*0870*/  ISETP.GE.U32.AND P0, PT, R0, 0xfe, PT ;  /* 0x000000fe0000780c */ /* 0x000fda0003f06070 */
[----:B------:R-:W-:Y:S05]  /*0880*/  @!P0 BRA `(.L_x_12) ;  /* 0x0000000000808947 */ /* 0x000fea0003800000 */
[----:B------:R-:W-:-:S13]  /*0890*/  ISETP.GT.AND P0, PT, R11, 0xfe, PT ;  /* 0x000000fe0b00780c */ /* 0x000fda0003f04270 */
[----:B------:R-:W-:Y:S05]  /*08a0*/  @P0 BRA `(.L_x_13) ;  /* 0x00000000006c0947 */ /* 0x000fea0003800000 */
[----:B------:R-:W-:-:S13]  /*08b0*/  ISETP.GE.AND P0, PT, R11, 0x1, PT ;  /* 0x000000010b00780c */ /* 0x000fda0003f06270 */
[----:B------:R-:W-:Y:S05]  /*08c0*/  @P0 BRA `(.L_x_14) ;  /* 0x0000000000740947 */ /* 0x000fea0003800000 */
[----:B------:R-:W-:Y:S02]  /*08d0*/  ISETP.GE.AND P0, PT, R11, -0x18, PT ;  /* 0xffffffe80b00780c */ /* 0x000fe40003f06270 */
[----:B------:R-:W-:-:S11]  /*08e0*/  LOP3.LUT R8, R8, 0x80000000, RZ, 0xc0, !PT ;  /* 0x8000000008087812 */ /* 0x000fd600078ec0ff */
[----:B------:R-:W-:Y:S05]  /*08f0*/  @!P0 BRA `(.L_x_14) ;  /* 0x0000000000688947 */ /* 0x000fea0003800000 */
[-CC-:B------:R-:W-:Y:S01]  /*0900*/  FFMA.RZ R0, R7, R9.reuse, R10.reuse ;  /* 0x0000000907007223 */ /* 0x180fe2000000c00a */
[C---:B------:R-:W-:Y:S01]  /*0910*/  VIADD R6, R11.reuse, 0x20 ;  /* 0x000000200b067836 */ /* 0x040fe20000000000 */
[C---:B------:R-:W-:Y:S02]  /*0920*/  ISETP.NE.AND P2, PT, R11.reuse, RZ, PT ;  /* 0x000000ff0b00720c */ /* 0x040fe40003f45270 */
[----:B------:R-:W-:Y:S02]  /*0930*/  ISETP.NE.AND P1, PT, R11, RZ, PT ;  /* 0x000000ff0b00720c */ /* 0x000fe40003f25270 */
[----:B------:R-:W-:Y:S01]  /*0940*/  LOP3.LUT R5, R0, 0x7fffff, RZ, 0xc0, !PT ;  /* 0x007fffff00057812 */ /* 0x000fe200078ec0ff */
[CCC-:B------:R-:W-:Y:S01]  /*0950*/  FFMA.RP R0, R7.reuse, R9.reuse, R10.reuse ;  /* 0x0000000907007223 */ /* 0x1c0fe2000000800a */
[----:B------:R-:W-:Y:S01]  /*0960*/  FFMA.RM R7, R7, R9, R10 ;  /* 0x0000000907077223 */ /* 0x000fe2000000400a */
[----:B------:R-:W-:Y:S02]  /*0970*/  IADD3 R9, PT, PT, -R11, RZ, RZ ;  /* 0x000000ff0b097210 */ /* 0x000fe40007ffe1ff */
[----:B------:R-:W-:-:S02]  /*0980*/  LOP3.LUT R5, R5, 0x800000, RZ, 0xfc, !PT ;  /* 0x0080000005057812 */ /* 0x000fc400078efcff */
[----:B------:R-:W-:Y:S02]  /*0990*/  FSETP.NEU.FTZ.AND P0, PT, R0, R7, PT ;  /* 0x000000070000720b */ /* 0x000fe40003f1d000 */
[----:B------:R-:W-:Y:S02]  /*09a0*/  SHF.L.U32 R6, R5, R6, RZ ;  /* 0x0000000605067219 */ /* 0x000fe400000006ff */
[----:B------:R-:W-:Y:S02]  /*09b0*/  SEL R0, R9, RZ, P2 ;  /* 0x000000ff09007207 */ /* 0x000fe40001000000 */
[----:B------:R-:W-:Y:S02]  /*09c0*/  ISETP.NE.AND P1, PT, R6, RZ, P1 ;  /* 0x000000ff0600720c */ /* 0x000fe40000f25270 */
[----:B------:R-:W-:Y:S02]  /*09d0*/  SHF.R.U32.HI R0, RZ, R0, R5 ;  /* 0x00000000ff007219 */ /* 0x000fe40000011605 */
[----:B------:R-:W-:-:S02]  /*09e0*/  PLOP3.LUT P0, PT, P0, P1, PT, 0xf8, 0x8f ;  /* 0x00000000008f781c */ /* 0x000fc40000703f70 */
[----:B------:R-:W-:Y:S02]  /*09f0*/  SHF.R.U32.HI R6, RZ, 0x1, R0 ;  /* 0x00000001ff067819 */ /* 0x000fe40000011600 */
[----:B------:R-:W-:-:S04]  /*0a00*/  SEL R5, RZ, 0x1, !P0 ;  /* 0x00000001ff057807 */ /* 0x000fc80004000000 */
[----:B------:R-:W-:-:S04]  /*0a10*/  LOP3.LUT R5, R5, 0x1, R6, 0xf8, !PT ;  /* 0x0000000105057812 */ /* 0x000fc800078ef806 */
[----:B------:R-:W-:-:S05]  /*0a20*/  LOP3.LUT R5, R5, R0, RZ, 0xc0, !PT ;  /* 0x0000000005057212 */ /* 0x000fca00078ec0ff */
[----:B------:R-:W-:-:S05]  /*0a30*/  IMAD.IADD R5, R6, 0x1, R5 ;  /* 0x0000000106057824 */ /* 0x000fca00078e0205 */
[----:B------:R-:W-:Y:S01]  /*0a40*/  LOP3.LUT R8, R5, R8, RZ, 0xfc, !PT ;  /* 0x0000000805087212 */ /* 0x000fe200078efcff */
[----:B------:R-:W-:Y:S06]  /*0a50*/  BRA `(.L_x_14) ;  /* 0x0000000000107947 */ /* 0x000fec0003800000 */
.L_x_13:
[----:B------:R-:W-:-:S04]  /*0a60*/  LOP3.LUT R8, R8, 0x80000000, RZ, 0xc0, !PT ;  /* 0x8000000008087812 */ /* 0x000fc800078ec0ff */
[----:B------:R-:W-:Y:S01]  /*0a70*/  LOP3.LUT R8, R8, 0x7f800000, RZ, 0xfc, !PT ;  /* 0x7f80000008087812 */ /* 0x000fe200078efcff */
[----:B------:R-:W-:Y:S06]  /*0a80*/  BRA `(.L_x_14) ;  /* 0x0000000000047947 */ /* 0x000fec0003800000 */
.L_x_12:
[----:B------:R-:W-:-:S07]  /*0a90*/  IMAD R8, R5, 0x800000, R8 ;  /* 0x0080000005087824 */ /* 0x000fce00078e0208 */
.L_x_14:
[----:B------:R-:W-:Y:S05]  /*0aa0*/  BSYNC.RECONVERGENT B2 ;  /* 0x0000000000027941 */ /* 0x000fea0003800200 */
.L_x_11:
[----:B------:R-:W-:Y:S05]  /*0ab0*/  BRA `(.L_x_15) ;  /* 0x0000000000207947 */ /* 0x000fea0003800000 */
.L_x_10:
[----:B------:R-:W-:-:S04]  /*0ac0*/  LOP3.LUT R0, R5, 0x80000000, R0, 0x48, !PT ;  /* 0x8000000005007812 */ /* 0x000fc800078e4800 */
[----:B------:R-:W-:Y:S01]  /*0ad0*/  LOP3.LUT R8, R0, 0x7f800000, RZ, 0xfc, !PT ;  /* 0x7f80000000087812 */ /* 0x000fe200078efcff */
[----:B------:R-:W-:Y:S06]  /*0ae0*/  BRA `(.L_x_15) ;  /* 0x0000000000147947 */ /* 0x000fec0003800000 */
.L_x_9:
[----:B------:R-:W-:Y:S01]  /*0af0*/  LOP3.LUT R8, R5, 0x80000000, R0, 0x48, !PT ;  /* 0x8000000005087812 */ /* 0x000fe200078e4800 */
[----:B------:R-:W-:Y:S06]  /*0b00*/  BRA `(.L_x_15) ;  /* 0x00000000000c7947 */ /* 0x000fec0003800000 */
.L_x_8:
[----:B------:R-:W0:Y:S01]  /*0b10*/  MUFU.RSQ R8, -QNAN ;  /* 0xffc0000000087908 */ /* 0x000e220000001400 */
[----:B------:R-:W-:Y:S05]  /*0b20*/  BRA `(.L_x_15) ;  /* 0x0000000000047947 */ /* 0x000fea0003800000 */
.L_x_7:
[----:B------:R-:W-:-:S07]  /*0b30*/  FADD.FTZ R8, R0, 10 ;  /* 0x4120000000087421 */ /* 0x000fce0000010000 */
.L_x_15:
[----:B------:R-:W-:Y:S05]  /*0b40*/  BSYNC.RECONVERGENT B0 ;  /* 0x0000000000007941 */ /* 0x000fea0003800200 */
.L_x_4:
[----:B------:R-:W-:-:S04]  /*0b50*/  IMAD.MOV.U32 R5, RZ, RZ, 0x0 ;  /* 0x00000000ff057424 */ /* 0x000fc800078e00ff */
[----:B0-----:R-:W-:Y:S05]  /*0b60*/  RET.REL.NODEC R4 `(_Z16cfarKernelSharedPKfPij) ;  /* 0xfffffff404247950 */ /* 0x001fea0003c3ffff */
.L_x_16:
[----:B------:R-:W-:-:S00]  /*0b70*/  BRA `(.L_x_16) ;  /* 0xfffffffc00fc7947 */ /* 0x000fc0000383ffff */
[----:B------:R-:W-:-:S00]  /*0b80*/  NOP ;  /* 0x0000000000007918 */ /* 0x000fc00000000000 */
[----:B------:R-:W-:-:S00]  /*0b90*/  NOP ;  /* 0x0000000000007918 */ /* 0x000fc00000000000 */
[----:B------:R-:W-:-:S00]  /*0ba0*/  NOP ;  /* 0x0000000000007918 */ /* 0x000fc00000000000 */
[----:B------:R-:W-:-:S00]  /*0bb0*/  NOP ;  /* 0x0000000000007918 */ /* 0x000fc00000000000 */
[----:B------:R-:W-:-:S00]  /*0bc0*/  NOP ;  /* 0x0000000000007918 */ /* 0x000fc00000000000 */
[----:B------:R-:W-:-:S00]  /*0bd0*/  NOP ;  /* 0x0000000000007918 */ /* 0x000fc00000000000 */
[----:B------:R-:W-:-:S00]  /*0be0*/  NOP ;  /* 0x0000000000007918 */ /* 0x000fc00000000000 */
[----:B------:R-:W-:-:S00]  /*0bf0*/  NOP ;  /* 0x0000000000007918 */ /* 0x000fc00000000000 */
.L_x_43:


//--------------------- .text._Z10cfarKernelPKfPij --------------------------
	.section	.text._Z10cfarKernelPKfPij,"ax",@progbits
	.align	128
        .global         _Z10cfarKernelPKfPij
        .type           _Z10cfarKernelPKfPij,@function
        .size           _Z10cfarKernelPKfPij,(.L_x_44 - _Z10cfarKernelPKfPij)
        .other          _Z10cfarKernelPKfPij,@"STO_CUDA_ENTRY STV_DEFAULT"
_Z10cfarKernelPKfPij:
.text._Z10cfarKernelPKfPij:
[----:B------:R-:W-:Y:S01]  /*0000*/  LDC R1, c[0x0][0x37c] ;  /* 0x0000df00ff017b82 */ /* 0x000fe20000000800 */
[----:B------:R-:W0:Y:S07]  /*0010*/  S2R R3, SR_TID.X ;  /* 0x0000000000037919 */ /* 0x000e2e0000002100 */
[----:B------:R-:W0:Y:S01]  /*0020*/  S2UR UR4, SR_CTAID.X ;  /* 0x00000000000479c3 */ /* 0x000e220000002500 */
[----:B------:R-:W1:Y:S01]  /*0030*/  LDCU UR5, c[0x0][0x390] ;  /* 0x00007200ff0577ac */ /* 0x000e620008000800 */
[----:B------:R-:W2:Y:S06]  /*0040*/  LDCU.64 UR6, c[0x0][0x358] ;  /* 0x00006b00ff0677ac */ /* 0x000eac0008000a00 */
[----:B------:R-:W0:Y:S01]  /*0050*/  LDC R2, c[0x0][0x360] ;  /* 0x0000d800ff027b82 */ /* 0x000e220000000800 */
[----:B-1----:R-:W-:-:S02]  /*0060*/  IMAD.U32 R22, RZ, RZ, UR5 ;  /* 0x00000005ff167e24 */ /* 0x002fc4000f8e00ff */
[----:B0-----:R-:W-:-:S04]  /*0070*/  IMAD R2, R2, UR4, R3 ;  /* 0x0000000402027c24 */ /* 0x001fc8000f8e0203 */
[C---:B------:R-:W-:Y:S01]  /*0080*/  VIADD R3, R2.reuse, 0xfffffffb ;  /* 0xfffffffb02037836 */ /* 0x040fe20000000000 */
[C---:B------:R-:W-:Y:S01]  /*0090*/  IADD3 R19, PT, PT, R2.reuse, -0x3, RZ ;  /* 0xfffffffd02137810 */ /* 0x040fe20007ffe0ff */
[C---:B------:R-:W-:Y:S02]  /*00a0*/  VIADD R17, R2.reuse, 0xfffffffc ;  /* 0xfffffffc02117836 */ /* 0x040fe40000000000 */
[C---:B------:R-:W-:Y:S01]  /*00b0*/  VIADD R5, R2.reuse, 0xfffffffe ;  /* 0xfffffffe02057836 */ /* 0x040fe20000000000 */
[-C--:B------:R-:W-:Y:S01]  /*00c0*/  ISETP.GE.U32.AND P0, PT, R3, R22.reuse, PT ;  /* 0x000000160300720c */ /* 0x080fe20003f06070 */
[C---:B------:R-:W-:Y:S01]  /*00d0*/  VIADD R21, R2.reuse, 0xffffffff ;  /* 0xffffffff02157836 */ /* 0x040fe20000000000 */
[-C--:B------:R-:W-:Y:S02]  /*00e0*/  ISETP.GE.U32.AND P1, PT, R17, R22.reuse, PT ;  /* 0x000000161100720c */ /* 0x080fe40003f26070 */
[----:B------:R-:W-:Y:S02]  /*00f0*/  ISETP.LT.OR P0, PT, R2, 0x5, P0 ;  /* 0x000000050200780c */ /* 0x000fe40000701670 */
[----:B------:R-:W-:-:S02]  /*0100*/  ISETP.GE.U32.AND P2, PT, R19, R22, PT ;  /* 0x000000161300720c */ /* 0x000fc40003f46070 */
[C---:B------:R-:W-:Y:S02]  /*0110*/  ISETP.LT.OR P1, PT, R2.reuse, 0x4, P1 ;  /* 0x000000040200780c */ /* 0x040fe40000f21670 */
[-C--:B------:R-:W-:Y:S02]  /*0120*/  ISETP.GE.U32.AND P3, PT, R5, R22.reuse, PT ;  /* 0x000000160500720c */ /* 0x080fe40003f66070 */
[C---:B------:R-:W-:Y:S02]  /*0130*/  ISETP.LT.OR P2, PT, R2.reuse, 0x3, P2 ;  /* 0x000000030200780c */ /* 0x040fe40001741670 */
[----:B------:R-:W-:Y:S02]  /*0140*/  ISETP.GE.U32.AND P4, PT, R21, R22, PT ;  /* 0x000000161500720c */ /* 0x000fe40003f86070 */
[C---:B------:R-:W-:Y:S01]  /*0150*/  ISETP.LT.OR P3, PT, R2.reuse, 0x2, P3 ;  /* 0x000000020200780c */ /* 0x040fe20001f61670 */
[----:B------:R-:W0:Y:S01]  /*0160*/  @!P0 LDC.64 R12, c[0x0][0x380] ;  /* 0x0000e000ff0c8b82 */ /* 0x000e220000000a00 */
[----:B------:R-:W-:-:S07]  /*0170*/  ISETP.LT.OR P4, PT, R2, 0x1, P4 ;  /* 0x000000010200780c */ /* 0x000fce0002781670 */
[----:B------:R-:W1:Y:S08]  /*0180*/  @!P1 LDC.64 R14, c[0x0][0x380] ;  /* 0x0000e000ff0e9b82 */ /* 0x000e700000000a00 */
[----:B------:R-:W3:Y:S08]  /*0190*/  @!P2 LDC.64 R10, c[0x0][0x380] ;  /* 0x0000e000ff0aab82 */ /* 0x000ef00000000a00 */
[----:B------:R-:W4:Y:S01]  /*01a0*/  @!P3 LDC.64 R8, c[0x0][0x380] ;  /* 0x0000e000ff08bb82 */ /* 0x000f220000000a00 */
[----:B0-----:R-:W-:-:S06]  /*01b0*/  @!P0 IMAD.WIDE.U32 R12, R3, 0x4, R12 ;  /* 0x00000004030c8825 */ /* 0x001fcc00078e000c */
[----:B--2---:R-:W2:Y:S01]  /*01c0*/  @!P0 LDG.E R12, desc[UR6][R12.64] ;  /* 0x000000060c0c8981 */ /* 0x004ea2000c1e1900 */
[----:B------:R-:W0:Y:S01]  /*01d0*/  @!P4 LDC.64 R6, c[0x0][0x380] ;  /* 0x0000e000ff06cb82 */ /* 0x000e220000000a00 */
[----:B-1----:R-:W-:-:S06]  /*01e0*/  @!P1 IMAD.WIDE.U32 R14, R17, 0x4, R14 ;  /* 0x00000004110e9825 */ /* 0x002fcc00078e000e */
[----:B------:R-:W5:Y:S01]  /*01f0*/  @!P1 LDG.E R15, desc[UR6][R14.64] ;  /* 0x000000060e0f9981 */ /* 0x000f62000c1e1900 */
[----:B---3--:R-:W-:-:S06]  /*0200*/  @!P2 IMAD.WIDE.U32 R10, R19, 0x4, R10 ;  /* 0x00000004130aa825 */ /* 0x008fcc00078e000a */
[----:B------:R-:W3:Y:S01]  /*0210*/  @!P2 LDG.E R11, desc[UR6][R10.64] ;  /* 0x000000060a0ba981 */ /* 0x000ee2000c1e1900 */
[----:B----4-:R-:W-:-:S06]  /*0220*/  @!P3 IMAD.WIDE.U32 R8, R5, 0x4, R8 ;  /* 0x000000040508b825 */ /* 0x010fcc00078e0008 */
[----:B------:R-:W4:Y:S01]  /*0230*/  @!P3 LDG.E R9, desc[UR6][R8.64] ;  /* 0x000000060809b981 */ /* 0x000f22000c1e1900 */
[----:B0-----:R-:W-:-:S06]  /*0240*/  @!P4 IMAD.WIDE.U32 R6, R21, 0x4, R6 ;  /* 0x000000041506c825 */ /* 0x001fcc00078e0006 */
[----:B------:R-:W4:Y:S01]  /*0250*/  @!P4 LDG.E R7, desc[UR6][R6.64] ;  /* 0x000000060607c981 */ /* 0x000f22000c1e1900 */
[----:B------:R-:W-:-:S04]  /*0260*/  IADD3 R3, PT, PT, R2, 0x4, RZ ;  /* 0x0000000402037810 */ /* 0x000fc80007ffe0ff */
[----:B------:R-:W-:Y:S01]  /*0270*/  VIMNMX R4, PT, PT, R2, R3, PT ;  /* 0x0000000302047248 */ /* 0x000fe20003fe0100 */
[----:B------:R-:W-:-:S04]  /*0280*/  IMAD.MOV.U32 R0, RZ, RZ, RZ ;  /* 0x000000ffff007224 */ /* 0x000fc800078e00ff */
[----:B------:R-:W-:Y:S02]  /*0290*/  IMAD.IADD R3, R3, 0x1, -R4 ;  /* 0x0000000103037824 */ /* 0x000fe400078e0a04 */
[----:B------:R-:W-:Y:S01]  /*02a0*/  VIADD R17, R2, 0x5 ;  /* 0x0000000502117836 */ /* 0x000fe20000000000 */
[----:B------:R-:W-:Y:S01]  /*02b0*/  BSSY.RECONVERGENT B0, `(.L_x_17) ;  /* 0x0000083000007945 */ /* 0x000fe20003800200 */
[----:B--2---:R-:W-:Y:S01]  /*02c0*/  @!P0 FADD R0, RZ, R12 ;  /* 0x0000000cff008221 */ /* 0x004fe20000000000 */
[----:B------:R-:W-:-:S03]  /*02d0*/  ISETP.GE.U32.AND P0, PT, R3, 0xf, PT ;  /* 0x0000000f0300780c */ /* 0x000fc60003f06070 */
[----:B-----5:R-:W-:Y:S01]  /*02e0*/  @!P1 FADD R0, R0, R15 ;  /* 0x0000000f00009221 */ /* 0x020fe20000000000 */
[----:B------:R-:W-:-:S03]  /*02f0*/  IMAD.IADD R3, R17, 0x1, -R4 ;  /* 0x0000000111037824 */ /* 0x000fc600078e0a04 */
[----:B---3--:R-:W-:Y:S02]  /*0300*/  @!P2 FADD R0, R0, R11 ;  /* 0x0000000b0000a221 */ /* 0x008fe40000000000 */
[----:B------:R-:W-:Y:S02]  /*0310*/  LOP3.LUT R4, R3, 0xf, RZ, 0xc0, !PT ;  /* 0x0000000f03047812 */ /* 0x000fe400078ec0ff */
[----:B----4-:R-:W-:-:S04]  /*0320*/  @!P3 FADD R0, R0, R9 ;  /* 0x000000090000b221 */ /* 0x010fc80000000000 */
[----:B------:R-:W-:Y:S01]  /*0330*/  @!P4 FADD R0, R0, R7 ;  /* 0x000000070000c221 */ /* 0x000fe20000000000 */
[----:B------:R-:W-:Y:S06]  /*0340*/  @!P0 BRA `(.L_x_18) ;  /* 0x0000000400e48947 */ /* 0x000fec0003800000 */
[----:B------:R-:W0:Y:S01]  /*0350*/  LDC R22, c[0x0][0x390] ;  /* 0x0000e400ff167b82 */ /* 0x000e220000000800 */
[----:B------:R-:W-:Y:S01]  /*0360*/  LOP3.LUT R6, R3, 0xfffffff0, RZ, 0xc0, !PT ;  /* 0xfffffff003067812 */ /* 0x000fe200078ec0ff */
[----:B------:R-:W-:Y:S03]  /*0370*/  BSSY.RECONVERGENT B1, `(.L_x_19) ;  /* 0x0000075000017945 */ /* 0x000fe60003800200 */
[----:B------:R-:W-:-:S07]  /*0380*/  IADD3 R6, PT, PT, -R6, RZ, RZ ;  /* 0x000000ff06067210 */ /* 0x000fce0007ffe1ff */
.L_x_20:
[C---:B------:R-:W-:Y:S02]  /*0390*/  VIADD R13, R5.reuse, 0x7 ;  /* 0x00000007050d7836 */ /* 0x040fe40000000000 */
[----:B------:R-:W-:-:S03]  /*03a0*/  VIADD R7, R5, 0x6 ;  /* 0x0000000605077836 */ /* 0x000fc60000000000 */
[-C--:B0-----:R-:W-:Y:S02]  /*03b0*/  ISETP.GE.U32.AND P1, PT, R13, R22.reuse, PT ;  /* 0x000000160d00720c */ /* 0x081fe40003f26070 */
[----:B------:R-:W-:Y:S02]  /*03c0*/  ISETP.GE.U32.AND P2, PT, R7, R22, PT ;  /* 0x000000160700720c */ /* 0x000fe40003f46070 */
[C---:B------:R-:W-:Y:S02]  /*03d0*/  ISETP.LT.OR P1, PT, R13.reuse, RZ, P1 ;  /* 0x000000ff0d00720c */ /* 0x040fe40000f21670 */
[----:B------:R-:W-:-:S11]  /*03e0*/  ISETP.LT.OR P2, PT, R13, 0x1, P2 ;  /* 0x000000010d00780c */ /* 0x000fd60001741670 */
[----:B------:R-:W0:Y:S08]  /*03f0*/  @!P1 LDC.64 R8, c[0x0][0x380] ;  /* 0x0000e000ff089b82 */ /* 0x000e300000000a00 */
[----:B------:R-:W1:Y:S01]  /*0400*/  @!P2 LDC.64 R10, c[0x0][0x380] ;  /* 0x0000e000ff0aab82 */ /* 0x000e620000000a00 */
[----:B0-----:R-:W-:-:S06]  /*0410*/  @!P1 IMAD.WIDE.U32 R8, R13, 0x4, R8 ;  /* 0x000000040d089825 */ /* 0x001fcc00078e0008 */
[----:B------:R-:W2:Y:S01]  /*0420*/  @!P1 LDG.E R9, desc[UR6][R8.64] ;  /* 0x0000000608099981 */ /* 0x000ea2000c1e1900 */
[----:B-1----:R-:W-:-:S05]  /*0430*/  @!P2 IMAD.WIDE.U32 R10, R7, 0x4, R10 ;  /* 0x00000004070aa825 */ /* 0x002fca00078e000a */
[----:B------:R0:W3:Y:S01]  /*0440*/  @!P2 LDG.E R17, desc[UR6][R10.64] ;  /* 0x000000060a11a981 */ /* 0x0000e2000c1e1900 */
[C---:B------:R-:W-:Y:S01]  /*0450*/  VIADD R27, R5.reuse, 0x5 ;  /* 0x00000005051b7836 */ /* 0x040fe20000000000 */
[----:B------:R-:W-:-:S04]  /*0460*/  IADD3 R19, PT, PT, R5, 0x4, RZ ;  /* 0x0000000405137810 */ /* 0x000fc80007ffe0ff */
[-C--:B------:R-:W-:Y:S01]  /*0470*/  ISETP.GE.U32.AND P0, PT, R27, R22.reuse, PT ;  /* 0x000000161b00720c */ /* 0x080fe20003f06070 */
[----:B------:R-:W-:Y:S01]  /*0480*/  VIADD R29, R5, 0x3 ;  /* 0x00000003051d7836 */ /* 0x000fe20000000000 */
[-C--:B------:R-:W-:Y:S02]  /*0490*/  ISETP.GE.U32.AND P3, PT, R19, R22.reuse, PT ;  /* 0x000000161300720c */ /* 0x080fe40003f66070 */
[----:B------:R-:W-:Y:S01]  /*04a0*/  ISETP.LT.OR P0, PT, R13, 0x2, P0 ;  /* 0x000000020d00780c */ /* 0x000fe20000701670 */
[----:B------:R-:W-:Y:S01]  /*04b0*/  VIADD R7, R5, 0x2 ;  /* 0x0000000205077836 */ /* 0x000fe20000000000 */
[----:B------:R-:W-:Y:S02]  /*04c0*/  ISETP.LT.OR P3, PT, R13, 0x3, P3 ;  /* 0x000000030d00780c */ /* 0x000fe40001f61670 */
[-C--:B------:R-:W-:Y:S01]  /*04d0*/  ISETP.GE.U32.AND P6, PT, R29, R22.reuse, PT ;  /* 0x000000161d00720c */ /* 0x080fe20003fc6070 */
[----:B------:R-:W-:Y:S01]  /*04e0*/  VIADD R23, R5, 0x1 ;  /* 0x0000000105177836 */ /* 0x000fe20000000000 */
[----:B------:R-:W-:-:S02]  /*04f0*/  ISETP.GE.U32.AND P4, PT, R7, R22, PT ;  /* 0x000000160700720c */ /* 0x000fc40003f86070 */
[----:B------:R-:W-:Y:S02]  /*0500*/  ISETP.LT.OR P6, PT, R13, 0x4, P6 ;  /* 0x000000040d00780c */ /* 0x000fe400037c1670 */
[----:B------:R-:W-:Y:S02]  /*0510*/  ISETP.GE.U32.AND P5, PT, R23, R22, PT ;  /* 0x000000161700720c */ /* 0x000fe40003fa6070 */
[C---:B------:R-:W-:Y:S01]  /*0520*/  ISETP.LT.OR P4, PT, R13.reuse, 0x5, P4 ;  /* 0x000000050d00780c */ /* 0x040fe20002781670 */
[----:B------:R-:W1:Y:S01]  /*0530*/  @!P0 LDC.64 R14, c[0x0][0x380] ;  /* 0x0000e000ff0e8b82 */ /* 0x000e620000000a00 */
[----:B------:R-:W-:Y:S02]  /*0540*/  ISETP.LT.OR P5, PT, R13, 0x6, P5 ;  /* 0x000000060d00780c */ /* 0x000fe40002fa1670 */
[----:B------:R-:W-:-:S05]  /*0550*/  IADD3 R25, PT, PT, R5, -0x1, RZ ;  /* 0xffffffff05197810 */ /* 0x000fca0007ffe0ff */
[----:B------:R-:W4:Y:S08]  /*0560*/  @!P3 LDC.64 R20, c[0x0][0x380] ;  /* 0x0000e000ff14bb82 */ /* 0x000f300000000a00 */
[----:B0-----:R-:W0:Y:S01]  /*0570*/  @!P6 LDC.64 R10, c[0x0][0x380] ;  /* 0x0000e000ff0aeb82 */ /* 0x001e220000000a00 */
[----:B-1----:R-:W-:-:S06]  /*0580*/  @!P0 IMAD.WIDE.U32 R26, R27, 0x4, R14 ;  /* 0x000000041b1a8825 */ /* 0x002fcc00078e000e */
[----:B------:R-:W5:Y:S01]  /*0590*/  @!P0 LDG.E R27, desc[UR6][R26.64] ;  /* 0x000000061a1b8981 */ /* 0x000f62000c1e1900 */
[----:B----4-:R-:W-:-:S06]  /*05a0*/  @!P3 IMAD.WIDE.U32 R20, R19, 0x4, R20 ;  /* 0x000000041314b825 */ /* 0x010fcc00078e0014 */
[----:B------:R-:W4:Y:S01]  /*05b0*/  @!P3 LDG.E R21, desc[UR6][R20.64] ;  /* 0x000000061415b981 */ /* 0x000f22000c1e1900 */
[----:B0-----:R-:W-:-:S04]  /*05c0*/  @!P6 IMAD.WIDE.U32 R10, R29, 0x4, R10 ;  /* 0x000000041d0ae825 */ /* 0x001fc800078e000a */
[----:B--2---:R-:W-:Y:S01]  /*05d0*/  @!P1 FADD R0, R0, R9 ;  /* 0x0000000900009221 */ /* 0x004fe20000000000 */
[-C--:B------:R-:W-:Y:S01]  /*05e0*/  ISETP.GE.U32.AND P1, PT, R5, R22.reuse, PT ;  /* 0x000000160500720c */ /* 0x080fe20003f26070 */
[----:B------:R-:W0:Y:S02]  /*05f0*/  @!P4 LDC.64 R8, c[0x0][0x380] ;  /* 0x0000e000ff08cb82 */ /* 0x000e240000000a00 */
[----:B---3--:R-:W-:Y:S01]  /*0600*/  @!P2 FADD R0, R0, R17 ;  /* 0x000000110000a221 */ /* 0x008fe20000000000 */
[----:B------:R-:W-:Y:S02]  /*0610*/  ISETP.LT.OR P2, PT, R13, 0x7, P1 ;  /* 0x000000070d00780c */ /* 0x000fe40000f41670 */
[----:B------:R-:W-:-:S03]  /*0620*/  ISETP.GE.U32.AND P1, PT, R25, R22, PT ;  /* 0x000000161900720c */ /* 0x000fc60003f26070 */
[----:B------:R-:W1:Y:S01]  /*0630*/  @!P5 LDC.64 R16, c[0x0][0x380] ;  /* 0x0000e000ff10db82 */ /* 0x000e620000000a00 */
[----:B------:R-:W-:-:S07]  /*0640*/  ISETP.LT.OR P1, PT, R13, 0x8, P1 ;  /* 0x000000080d00780c */ /* 0x000fce0000f21670 */
[----:B------:R-:W2:Y:S08]  /*0650*/  @!P2 LDC.64 R14, c[0x0][0x380] ;  /* 0x0000e000ff0eab82 */ /* 0x000eb00000000a00 */
[----:B------:R-:W3:Y:S01]  /*0660*/  @!P1 LDC.64 R18, c[0x0][0x380] ;  /* 0x0000e000ff129b82 */ /* 0x000ee20000000a00 */
[----:B0-----:R-:W-:Y:S02]  /*0670*/  @!P4 IMAD.WIDE.U32 R8, R7, 0x4, R8 ;  /* 0x000000040708c825 */ /* 0x001fe400078e0008 */
[----:B------:R0:W4:Y:S02]  /*0680*/  @!P6 LDG.E R7, desc[UR6][R10.64] ;  /* 0x000000060a07e981 */ /* 0x000124000c1e1900 */
[----:B-1----:R-:W-:-:S02]  /*0690*/  @!P5 IMAD.WIDE.U32 R16, R23, 0x4, R16 ;  /* 0x000000041710d825 */ /* 0x002fc400078e0010 */
[----:B------:R1:W4:Y:S04]  /*06a0*/  @!P4 LDG.E R9, desc[UR6][R8.64] ;  /* 0x000000060809c981 */ /* 0x000328000c1e1900 */
[----:B------:R-:W4:Y:S01]  /*06b0*/  @!P5 LDG.E R17, desc[UR6][R16.64] ;  /* 0x000000061011d981 */ /* 0x000f22000c1e1900 */
[----:B--2---:R-:W-:-:S06]  /*06c0*/  @!P2 IMAD.WIDE.U32 R14, R5, 0x4, R14 ;  /* 0x00000004050ea825 */ /* 0x004fcc00078e000e */
[----:B------:R-:W2:Y:S01]  /*06d0*/  @!P2 LDG.E R15, desc[UR6][R14.64] ;  /* 0x000000060e0fa981 */ /* 0x000ea2000c1e1900 */
[----:B---3--:R-:W-:-:S05]  /*06e0*/  @!P1 IMAD.WIDE.U32 R18, R25, 0x4, R18 ;  /* 0x0000000419129825 */ /* 0x008fca00078e0012 */
[----:B------:R3:W2:Y:S01]  /*06f0*/  @!P1 LDG.E R12, desc[UR6][R18.64] ;  /* 0x00000006120c9981 */ /* 0x0006a2000c1e1900 */
[C---:B0-----:R-:W-:Y:S02]  /*0700*/  VIADD R11, R5.reuse, 0xfffffffd ;  /* 0xfffffffd050b7836 */ /* 0x041fe40000000000 */
[----:B-----5:R-:W-:Y:S01]  /*0710*/  @!P0 FADD R0, R0, R27 ;  /* 0x0000001b00008221 */ /* 0x020fe20000000000 */
[C---:B------:R-:W-:Y:S02]  /*0720*/  VIADD R29, R5.reuse, 0xfffffffe ;  /* 0xfffffffe051d7836 */ /* 0x040fe40000000000 */
[----:B------:R-:W-:-:S03]  /*0730*/  VIADD R27, R5, 0xfffffffc ;  /* 0xfffffffc051b7836 */ /* 0x000fc60000000000 */
[-C--:B------:R-:W-:Y:S01]  /*0740*/  ISETP.GE.U32.AND P0, PT, R29, R22.reuse, PT ;  /* 0x000000161d00720c */ /* 0x080fe20003f06070 */
[----:B----4-:R-:W-:Y:S01]  /*0750*/  @!P3 FADD R0, R0, R21 ;  /* 0x000000150000b221 */ /* 0x010fe20000000000 */
[----:B------:R-:W-:Y:S02]  /*0760*/  ISETP.GE.U32.AND P3, PT, R11, R22, PT ;  /* 0x000000160b00720c */ /* 0x000fe40003f66070 */
[C---:B------:R-:W-:Y:S02]  /*0770*/  ISETP.LT.OR P0, PT, R13.reuse, 0x9, P0 ;  /* 0x000000090d00780c */ /* 0x040fe40000701670 */
[----:B------:R-:W-:Y:S01]  /*0780*/  ISETP.LT.OR P3, PT, R13, 0xa, P3 ;  /* 0x0000000a0d00780c */ /* 0x000fe20001f61670 */
[C---:B-1----:R-:W-:Y:S02]  /*0790*/  VIADD R8, R5.reuse, 0xfffffffa ;  /* 0xfffffffa05087836 */ /* 0x042fe40000000000 */
[----:B------:R-:W-:-:S08]  /*07a0*/  VIADD R23, R5, 0xfffffff8 ;  /* 0xfffffff805177836 */ /* 0x000fd00000000000 */
[----:B------:R-:W0:Y:S08]  /*07b0*/  @!P0 LDC.64 R24, c[0x0][0x380] ;  /* 0x0000e000ff188b82 */ /* 0x000e300000000a00 */
[----:B---3--:R-:W1:Y:S01]  /*07c0*/  @!P3 LDC.64 R18, c[0x0][0x380] ;  /* 0x0000e000ff12bb82 */ /* 0x008e620000000a00 */
[----:B0-----:R-:W-:-:S06]  /*07d0*/  @!P0 IMAD.WIDE.U32 R24, R29, 0x4, R24 ;  /* 0x000000041d188825 */ /* 0x001fcc00078e0018 */
[----:B------:R-:W3:Y:S01]  /*07e0*/  @!P0 LDG.E R25, desc[UR6][R24.64] ;  /* 0x0000000618198981 */ /* 0x000ee2000c1e1900 */
[----:B-1----:R-:W-:-:S06]  /*07f0*/  @!P3 IMAD.WIDE.U32 R18, R11, 0x4, R18 ;  /* 0x000000040b12b825 */ /* 0x002fcc00078e0012 */
[----:B------:R-:W4:Y:S01]  /*0800*/  @!P3 LDG.E R19, desc[UR6][R18.64] ;  /* 0x000000061213b981 */ /* 0x000f22000c1e1900 */
[----:B------:R-:W-:Y:S01]  /*0810*/  @!P6 FADD R0, R0, R7 ;  /* 0x000000070000e221 */ /* 0x000fe20000000000 */
[----:B------:R-:W-:Y:S02]  /*0820*/  IADD3 R7, PT, PT, R5, -0x5, RZ ;  /* 0xfffffffb05077810 */ /* 0x000fe40007ffe0ff */
[-C--:B------:R-:W-:Y:S01]  /*0830*/  ISETP.GE.U32.AND P6, PT, R27, R22.reuse, PT ;  /* 0x000000161b00720c */ /* 0x080fe20003fc6070 */
[----:B------:R-:W-:Y:S01]  /*0840*/  @!P4 FADD R0, R0, R9 ;  /* 0x000000090000c221 */ /* 0x000fe20000000000 */
[----:B------:R-:W-:-:S03]  /*0850*/  ISETP.GE.U32.AND P4, PT, R7, R22, PT ;  /* 0x000000160700720c */ /* 0x000fc60003f86070 */
[----:B------:R-:W-:Y:S01]  /*0860*/  @!P5 FADD R0, R0, R17 ;  /* 0x000000110000d221 */ /* 0x000fe20000000000 */
[----:B------:R-:W-:Y:S01]  /*0870*/  ISETP.LT.OR P5, PT, R13, 0xb, P6 ;  /* 0x0000000b0d00780c */ /* 0x000fe200037a1670 */
[----:B------:R-:W-:Y:S01]  /*0880*/  VIADD R9, R5, 0xfffffff9 ;  /* 0xfffffff905097836 */ /* 0x000fe20000000000 */
[-C--:B------:R-:W-:Y:S02]  /*0890*/  ISETP.GE.U32.AND P6, PT, R8, R22.reuse, PT ;  /* 0x000000160800720c */ /* 0x080fe40003fc6070 */
[C---:B------:R-:W-:Y:S02]  /*08a0*/  ISETP.LT.OR P4, PT, R13.reuse, 0xc, P4 ;  /* 0x0000000c0d00780c */ /* 0x040fe40002781670 */
[----:B------:R-:W-:Y:S01]  /*08b0*/  ISETP.LT.OR P6, PT, R13, 0xd, P6 ;  /* 0x0000000d0d00780c */ /* 0x000fe200037c1670 */
[----:B--2---:R-:W-:Y:S01]  /*08c0*/  @!P2 FADD R0, R0, R15 ;  /* 0x0000000f0000a221 */ /* 0x004fe20000000000 */
[----:B------:R-:W-:-:S05]  /*08d0*/  ISETP.GE.U32.AND P2, PT, R9, R22, PT ;  /* 0x000000160900720c */ /* 0x000fca0003f46070 */
[----:B------:R-:W0:Y:S01]  /*08e0*/  @!P5 LDC.64 R20, c[0x0][0x380] ;  /* 0x0000e000ff14db82 */ /* 0x000e220000000a00 */
[----:B------:R-:W-:Y:S01]  /*08f0*/  ISETP.LT.OR P2, PT, R13, 0xe, P2 ;  /* 0x0000000e0d00780c */ /* 0x000fe20001741670 */
[----:B------:R-:W-:Y:S01]  /*0900*/  @!P1 FADD R0, R0, R12 ;  /* 0x0000000c00009221 */ /* 0x000fe20000000000 */
[----:B------:R-:W-:-:S04]  /*0910*/  ISETP.GE.U32.AND P1, PT, R23, R22, PT ;  /* 0x000000161700720c */ /* 0x000fc80003f26070 */
[----:B------:R-:W-:Y:S01]  /*0920*/  ISETP.LT.OR P1, PT, R13, 0xf, P1 ;  /* 0x0000000f0d00780c */ /* 0x000fe20000f21670 */
[----:B------:R-:W1:Y:S08]  /*0930*/  @!P4 LDC.64 R16, c[0x0][0x380] ;  /* 0x0000e000ff10cb82 */ /* 0x000e700000000a00 */
[----:B------:R-:W2:Y:S08]  /*0940*/  @!P6 LDC.64 R14, c[0x0][0x380] ;  /* 0x0000e000ff0eeb82 */ /* 0x000eb00000000a00 */
[----:B------:R-:W5:Y:S08]  /*0950*/  @!P2 LDC.64 R12, c[0x0][0x380] ;  /* 0x0000e000ff0cab82 */ /* 0x000f700000000a00 */
[----:B------:R-:W3:Y:S01]  /*0960*/  @!P1 LDC.64 R10, c[0x0][0x380] ;  /* 0x0000e000ff0a9b82 */ /* 0x000ee20000000a00 */
[----:B0-----:R-:W-:-:S04]  /*0970*/  @!P5 IMAD.WIDE.U32 R20, R27, 0x4, R20 ;  /* 0x000000041b14d825 */ /* 0x001fc800078e0014 */
[----:B-1----:R-:W-:Y:S02]  /*0980*/  @!P4 IMAD.WIDE.U32 R16, R7, 0x4, R16 ;  /* 0x000000040710c825 */ /* 0x002fe400078e0010 */
[----:B------:R-:W4:Y:S02]  /*0990*/  @!P5 LDG.E R21, desc[UR6][R20.64] ;  /* 0x000000061415d981 */ /* 0x000f24000c1e1900 */
[----:B--2---:R-:W-:Y:S02]  /*09a0*/  @!P6 IMAD.WIDE.U32 R14, R8, 0x4, R14 ;  /* 0x00000004080ee825 */ /* 0x004fe400078e000e */
[----:B------:R-:W2:Y:S04]  /*09b0*/  @!P4 LDG.E R17, desc[UR6][R16.64] ;  /* 0x000000061011c981 */ /* 0x000ea8000c1e1900 */
[----:B------:R-:W2:Y:S01]  /*09c0*/  @!P6 LDG.E R15, desc[UR6][R14.64] ;  /* 0x000000060e0fe981 */ /* 0x000ea2000c1e1900 */
[----:B-----5:R-:W-:-:S06]  /*09d0*/  @!P2 IMAD.WIDE.U32 R12, R9, 0x4, R12 ;  /* 0x00000004090ca825 */ /* 0x020fcc00078e000c */
[----:B------:R-:W5:Y:S01]  /*09e0*/  @!P2 LDG.E R13, desc[UR6][R12.64] ;  /* 0x000000060c0da981 */ /* 0x000f62000c1e1900 */
[----:B---3--:R-:W-:-:S06]  /*09f0*/  @!P1 IMAD.WIDE.U32 R10, R23, 0x4, R10 ;  /* 0x00000004170a9825 */ /* 0x008fcc00078e000a */
[----:B------:R-:W3:Y:S01]  /*0a00*/  @!P1 LDG.E R11, desc[UR6][R10.64] ;  /* 0x000000060a0b9981 */ /* 0x000ee2000c1e1900 */
[----:B------:R-:W-:Y:S01]  /*0a10*/  @!P0 FADD R0, R0, R25 ;  /* 0x0000001900008221 */ /* 0x000fe20000000000 */
[----:B------:R-:W-:-:S03]  /*0a20*/  IADD3 R6, PT, PT, R6, 0x10, RZ ;  /* 0x0000001006067810 */ /* 0x000fc60007ffe0ff */
[----:B----4-:R-:W-:Y:S01]  /*0a30*/  @!P3 FADD R0, R0, R19 ;  /* 0x000000130000b221 */ /* 0x010fe20000000000 */
[----:B------:R-:W-:Y:S01]  /*0a40*/  ISETP.NE.AND P0, PT, R6, RZ, PT ;  /* 0x000000ff0600720c */ /* 0x000fe20003f05270 */
[----:B------:R-:W-:Y:S02]  /*0a50*/  VIADD R5, R5, 0xfffffff0 ;  /* 0xfffffff005057836 */ /* 0x000fe40000000000 */
[----:B------:R-:W-:-:S04]  /*0a60*/  @!P5 FADD R0, R0, R21 ;  /* 0x000000150000d221 */ /* 0x000fc80000000000 */
[----:B--2---:R-:W-:-:S04]  /*0a70*/  @!P4 FADD R0, R0, R17 ;  /* 0x000000110000c221 */ /* 0x004fc80000000000 */
[----:B------:R-:W-:-:S04]  /*0a80*/  @!P6 FADD R0, R0, R15 ;  /* 0x0000000f0000e221 */ /* 0x000fc80000000000 */
[----:B-----5:R-:W-:-:S04]  /*0a90*/  @!P2 FADD R0, R0, R13 ;  /* 0x0000000d0000a221 */ /* 0x020fc80000000000 */
[----:B---3--:R-:W-:Y:S01]  /*0aa0*/  @!P1 FADD R0, R0, R11 ;  /* 0x0000000b00009221 */ /* 0x008fe20000000000 */
[----:B------:R-:W-:Y:S06]  /*0ab0*/  @P0 BRA `(.L_x_20) ;  /* 0xfffffff800340947 */ /* 0x000fec000383ffff */
[----:B------:R-:W-:Y:S05]  /*0ac0*/  BSYNC.RECONVERGENT B1 ;  /* 0x0000000000017941 */ /* 0x000fea0003800200 */
.L_x_19:
[----:B------:R-:W-:-:S07]  /*0ad0*/  VIADD R17, R5, 0x7 ;  /* 0x0000000705117836 */ /* 0x000fce0000000000 */
.L_x_18:
[----:B------:R-:W-:Y:S05]  /*0ae0*/  BSYNC.RECONVERGENT B0 ;  /* 0x0000000000007941 */ /* 0x000fea0003800200 */
.L_x_17:
[----:B------:R-:W-:Y:S01]  /*0af0*/  ISETP.NE.AND P0, PT, R4, RZ, PT ;  /* 0x000000ff0400720c */ /* 0x000fe20003f05270 */
[----:B------:R-:W-:-:S12]  /*0b00*/  BSSY.RECONVERGENT B0, `(.L_x_21) ;  /* 0x0000070000007945 */ /* 0x000fd80003800200 */
[----:B------:R-:W-:Y:S05]  /*0b10*/  @!P0 BRA `(.L_x_22) ;  /* 0x0000000400b88947 */ /* 0x000fea0003800000 */
[----:B------:R-:W-:Y:S01]  /*0b20*/  ISETP.GE.U32.AND P0, PT, R4, 0x8, PT ;  /* 0x000000080400780c */ /* 0x000fe20003f06070 */
[----:B------:R-:W-:Y:S01]  /*0b30*/  BSSY.RECONVERGENT B1, `(.L_x_23) ;  /* 0x000003c000017945 */ /* 0x000fe20003800200 */
[----:B------:R-:W-:-:S04]  /*0b40*/  LOP3.LUT R16, R3, 0x7, RZ, 0xc0, !PT ;  /* 0x0000000703107812 */ /* 0x000fc800078ec0ff */
[----:B------:R-:W-:-:S07]  /*0b50*/  ISETP.NE.AND P6, PT, R16, RZ, PT ;  /* 0x000000ff1000720c */ /* 0x000fce0003fc5270 */
[----:B------:R-:W-:Y:S06]  /*0b60*/  @!P0 BRA `(.L_x_24) ;  /* 0x0000000000e08947 */ /* 0x000fec0003800000 */
[CC--:B------:R-:W-:Y:S02]  /*0b70*/  ISETP.GE.U32.AND P1, PT, R17.reuse, R22.reuse, PT ;  /* 0x000000161100720c */ /* 0x0c0fe40003f26070 */
[C---:B------:R-:W-:Y:S02]  /*0b80*/  IADD3 R9, PT, PT, R17.reuse, -0x1, RZ ;  /* 0xffffffff11097810 */ /* 0x040fe40007ffe0ff */
[----:B------:R-:W-:Y:S02]  /*0b90*/  ISETP.LT.OR P1, PT, R17, RZ, P1 ;  /* 0x000000ff1100720c */ /* 0x000fe40000f21670 */
[----:B------:R-:W-:-:S04]  /*0ba0*/  ISETP.GE.U32.AND P4, PT, R9, R22, PT ;  /* 0x000000160900720c */ /* 0x000fc80003f86070 */
[----:B------:R-:W-:-:S07]  /*0bb0*/  ISETP.LT.OR P4, PT, R17, 0x1, P4 ;  /* 0x000000011100780c */ /* 0x000fce0002781670 */
[----:B------:R-:W0:Y:S08]  /*0bc0*/  @!P1 LDC.64 R4, c[0x0][0x380] ;  /* 0x0000e000ff049b82 */ /* 0x000e300000000a00 */
[----:B------:R-:W1:Y:S01]  /*0bd0*/  @!P4 LDC.64 R6, c[0x0][0x380] ;  /* 0x0000e000ff06cb82 */ /* 0x000e620000000a00 */
[----:B0-----:R-:W-:-:S06]  /*0be0*/  @!P1 IMAD.WIDE.U32 R4, R17, 0x4, R4 ;  /* 0x0000000411049825 */ /* 0x001fcc00078e0004 */
[----:B------:R-:W2:Y:S01]  /*0bf0*/  @!P1 LDG.E R5, desc[UR6][R4.64] ;  /* 0x0000000604059981 */ /* 0x000ea2000c1e1900 */
[----:B-1----:R-:W-:-:S06]  /*0c00*/  @!P4 IMAD.WIDE.U32 R6, R9, 0x4, R6 ;  /* 0x000000040906c825 */ /* 0x002fcc00078e0006 */
[----:B------:R-:W3:Y:S01]  /*0c10*/  @!P4 LDG.E R7, desc[UR6][R6.64] ;  /* 0x000000060607c981 */ /* 0x000ee2000c1e1900 */
[C---:B------:R-:W-:Y:S01]  /*0c20*/  VIADD R27, R17.reuse, 0xfffffffe ;  /* 0xfffffffe111b7836 */ /* 0x040fe20000000000 */
[C---:B------:R-:W-:Y:S01]  /*0c30*/  IADD3 R25, PT, PT, R17.reuse, -0x4, RZ ;  /* 0xfffffffc11197810 */ /* 0x040fe20007ffe0ff */
[C---:B------:R-:W-:Y:S01]  /*0c40*/  VIADD R29, R17.reuse, 0xfffffffd ;  /* 0xfffffffd111d7836 */ /* 0x040fe20000000000 */
[C---:B------:R-:W-:Y:S01]  /*0c50*/  IADD3 R19, PT, PT, R17.reuse, -0x7, RZ ;  /* 0xfffffff911137810 */ /* 0x040fe20007ffe0ff */
[----:B------:R-:W-:Y:S01]  /*0c60*/  VIADD R23, R17, 0xfffffffb ;  /* 0xfffffffb11177836 */ /* 0x000fe20000000000 */
[-C--:B------:R-:W-:Y:S01]  /*0c70*/  ISETP.GE.U32.AND P0, PT, R27, R22.reuse, PT ;  /* 0x000000161b00720c */ /* 0x080fe20003f06070 */
[----:B------:R-:W-:Y:S01]  /*0c80*/  VIADD R21, R17, 0xfffffffa ;  /* 0xfffffffa11157836 */ /* 0x000fe20000000000 */
[----:B------:R-:W-:Y:S02]  /*0c90*/  ISETP.GE.U32.AND P3, PT, R29, R22, PT ;  /* 0x000000161d00720c */ /* 0x000fe40003f66070 */
[----:B------:R-:W-:-:S02]  /*0ca0*/  ISETP.LT.OR P0, PT, R17, 0x2, P0 ;  /* 0x000000021100780c */ /* 0x000fc40000701670 */
[-C--:B------:R-:W-:Y:S02]  /*0cb0*/  ISETP.GE.U32.AND P2, PT, R25, R22.reuse, PT ;  /* 0x000000161900720c */ /* 0x080fe40003f46070 */
[----:B------:R-:W-:Y:S02]  /*0cc0*/  ISETP.LT.OR P3, PT, R17, 0x3, P3 ;  /* 0x000000031100780c */ /* 0x000fe40001f61670 */
[----:B------:R-:W-:Y:S02]  /*0cd0*/  ISETP.GE.U32.AND P5, PT, R23, R22, PT ;  /* 0x000000161700720c */ /* 0x000fe40003fa6070 */
[C---:B------:R-:W-:Y:S02]  /*0ce0*/  ISETP.LT.OR P2, PT, R17.reuse, 0x4, P2 ;  /* 0x000000041100780c */ /* 0x040fe40001741670 */
[----:B------:R-:W-:-:S03]  /*0cf0*/  ISETP.LT.OR P5, PT, R17, 0x5, P5 ;  /* 0x000000051100780c */ /* 0x000fc60002fa1670 */
[----:B------:R-:W0:Y:S08]  /*0d00*/  @!P0 LDC.64 R14, c[0x0][0x380] ;  /* 0x0000e000ff0e8b82 */ /* 0x000e300000000a00 */
[----:B------:R-:W1:Y:S08]  /*0d10*/  @!P3 LDC.64 R12, c[0x0][0x380] ;  /* 0x0000e000ff0cbb82 */ /* 0x000e700000000a00 */
[----:B------:R-:W4:Y:S01]  /*0d20*/  @!P2 LDC.64 R10, c[0x0][0x380] ;  /* 0x0000e000ff0aab82 */ /* 0x000f220000000a00 */
[----:B0-----:R-:W-:-:S06]  /*0d30*/  @!P0 IMAD.WIDE.U32 R14, R27, 0x4, R14 ;  /* 0x000000041b0e8825 */ /* 0x001fcc00078e000e */
[----:B------:R-:W5:Y:S01]  /*0d40*/  @!P0 LDG.E R15, desc[UR6][R14.64] ;  /* 0x000000060e0f8981 */ /* 0x000f62000c1e1900 */
[----:B-1----:R-:W-:-:S06]  /*0d50*/  @!P3 IMAD.WIDE.U32 R12, R29, 0x4, R12 ;  /* 0x000000041d0cb825 */ /* 0x002fcc00078e000c */
[----:B------:R-:W5:Y:S01]  /*0d60*/  @!P3 LDG.E R13, desc[UR6][R12.64] ;  /* 0x000000060c0db981 */ /* 0x000f62000c1e1900 */
[----:B----4-:R-:W-:-:S06]  /*0d70*/  @!P2 IMAD.WIDE.U32 R10, R25, 0x4, R10 ;  /* 0x00000004190aa825 */ /* 0x010fcc00078e000a */
[----:B------:R-:W4:Y:S01]  /*0d80*/  @!P2 LDG.E R11, desc[UR6][R10.64] ;  /* 0x000000060a0ba981 */ /* 0x000f22000c1e1900 */
[----:B--2---:R-:W-:Y:S01]  /*0d90*/  @!P1 FADD R0, R0, R5 ;  /* 0x0000000500009221 */ /* 0x004fe20000000000 */
[-C--:B------:R-:W-:Y:S01]  /*0da0*/  ISETP.GE.U32.AND P1, PT, R21, R22.reuse, PT ;  /* 0x000000161500720c */ /* 0x080fe20003f26070 */
[----:B------:R-:W0:Y:S03]  /*0db0*/  @!P5 LDC.64 R4, c[0x0][0x380] ;  /* 0x0000e000ff04db82 */ /* 0x000e260000000a00 */
[----:B------:R-:W-:Y:S01]  /*0dc0*/  ISETP.LT.OR P1, PT, R17, 0x6, P1 ;  /* 0x000000061100780c */ /* 0x000fe20000f21670 */
[----:B---3--:R-:W-:Y:S01]  /*0dd0*/  @!P4 FADD R0, R0, R7 ;  /* 0x000000070000c221 */ /* 0x008fe20000000000 */
[----:B------:R-:W-:-:S04]  /*0de0*/  ISETP.GE.U32.AND P4, PT, R19, R22, PT ;  /* 0x000000161300720c */ /* 0x000fc80003f86070 */
[----:B------:R-:W-:-:S07]  /*0df0*/  ISETP.LT.OR P4, PT, R17, 0x7, P4 ;  /* 0x000000071100780c */ /* 0x000fce0002781670 */
[----:B------:R-:W1:Y:S08]  /*0e00*/  @!P1 LDC.64 R6, c[0x0][0x380] ;  /* 0x0000e000ff069b82 */ /* 0x000e700000000a00 */
[----:B------:R-:W2:Y:S01]  /*0e10*/  @!P4 LDC.64 R8, c[0x0][0x380] ;  /* 0x0000e000ff08cb82 */ /* 0x000ea20000000a00 */
[----:B0-----:R-:W-:-:S06]  /*0e20*/  @!P5 IMAD.WIDE.U32 R4, R23, 0x4, R4 ;  /* 0x000000041704d825 */ /* 0x001fcc00078e0004 */
[----:B------:R-:W3:Y:S01]  /*0e30*/  @!P5 LDG.E R5, desc[UR6][R4.64] ;  /* 0x000000060405d981 */ /* 0x000ee2000c1e1900 */
[----:B-1----:R-:W-:-:S06]  /*0e40*/  @!P1 IMAD.WIDE.U32 R6, R21, 0x4, R6 ;  /* 0x0000000415069825 */ /* 0x002fcc00078e0006 */
[----:B------:R-:W3:Y:S01]  /*0e50*/  @!P1 LDG.E R7, desc[UR6][R6.64] ;  /* 0x0000000606079981 */ /* 0x000ee2000c1e1900 */
[----:B--2---:R-:W-:-:S06]  /*0e60*/  @!P4 IMAD.WIDE.U32 R8, R19, 0x4, R8 ;  /* 0x000000041308c825 */ /* 0x004fcc00078e0008 */
[----:B------:R-:W2:Y:S01]  /*0e70*/  @!P4 LDG.E R9, desc[UR6][R8.64] ;  /* 0x000000060809c981 */ /* 0x000ea2000c1e1900 */
[----:B-----5:R-:W-:-:S04]  /*0e80*/  @!P0 FADD R0, R0, R15 ;  /* 0x0000000f00008221 */ /* 0x020fc80000000000 */
[----:B------:R-:W-:-:S04]  /*0e90*/  @!P3 FADD R0, R0, R13 ;  /* 0x0000000d0000b221 */ /* 0x000fc80000000000 */
[----:B----4-:R-:W-:Y:S01]  /*0ea0*/  @!P2 FADD R0, R0, R11 ;  /* 0x0000000b0000a221 */ /* 0x010fe20000000000 */
[----:B------:R-:W-:-:S03]  /*0eb0*/  VIADD R17, R17, 0xfffffff8 ;  /* 0xfffffff811117836 */ /* 0x000fc60000000000 */
[----:B---3--:R-:W-:-:S04]  /*0ec0*/  @!P5 FADD R0, R0, R5 ;  /* 0x000000050000d221 */ /* 0x008fc80000000000 */
[----:B------:R-:W-:-:S04]  /*0ed0*/  @!P1 FADD R0, R0, R7 ;  /* 0x0000000700009221 */ /* 0x000fc80000000000 */
[----:B--2---:R-:W-:-:S07]  /*0ee0*/  @!P4 FADD R0, R0, R9 ;  /* 0x000000090000c221 */ /* 0x004fce0000000000 */
.L_x_24:
[----:B------:R-:W-:Y:S05]  /*0ef0*/  BSYNC.RECONVERGENT B1 ;  /* 0x0000000000017941 */ /* 0x000fea0003800200 */
.L_x_23:
[----:B------:R-:W-:Y:S05]  /*0f00*/  @!P6 BRA `(.L_x_22) ;  /* 0x0000000000bce947 */ /* 0x000fea0003800000 */
[----:B------:R-:W-:Y:S01]  /*0f10*/  ISETP.GE.U32.AND P0, PT, R16, 0x4, PT ;  /* 0x000000041000780c */ /* 0x000fe20003f06070 */
[----:B------:R-:W-:Y:S01]  /*0f20*/  BSSY.RECONVERGENT B1, `(.L_x_25) ;  /* 0x0000020000017945 */ /* 0x000fe20003800200 */
[----:B------:R-:W-:-:S04]  /*0f30*/  LOP3.LUT R3, R3, 0x3, RZ, 0xc0, !PT ;  /* 0x0000000303037812 */ /* 0x000fc800078ec0ff */
[----:B------:R-:W-:-:S07]  /*0f40*/  ISETP.NE.AND P4, PT, R3, RZ, PT ;  /* 0x000000ff0300720c */ /* 0x000fce0003f85270 */
[----:B------:R-:W-:Y:S06]  /*0f50*/  @!P0 BRA `(.L_x_26) ;  /* 0x0000000000708947 */ /* 0x000fec0003800000 */
[C---:B------:R-:W-:Y:S01]  /*0f60*/  VIADD R15, R17.reuse, 0xffffffff ;  /* 0xffffffff110f7836 */ /* 0x040fe20000000000 */
[CC--:B------:R-:W-:Y:S01]  /*0f70*/  ISETP.GE.U32.AND P0, PT, R17.reuse, R22.reuse, PT ;  /* 0x000000161100720c */ /* 0x0c0fe20003f06070 */
[C---:B------:R-:W-:Y:S01]  /*0f80*/  VIADD R21, R17.reuse, 0xfffffffd ;  /* 0xfffffffd11157836 */ /* 0x040fe20000000000 */
[C---:B------:R-:W-:Y:S02]  /*0f90*/  IADD3 R19, PT, PT, R17.reuse, -0x2, RZ ;  /* 0xfffffffe11137810 */ /* 0x040fe40007ffe0ff */
[----:B------:R-:W-:Y:S02]  /*0fa0*/  ISETP.LT.OR P0, PT, R17, RZ, P0 ;  /* 0x000000ff1100720c */ /* 0x000fe40000701670 */
[-C--:B------:R-:W-:Y:S02]  /*0fb0*/  ISETP.GE.U32.AND P1, PT, R15, R22.reuse, PT ;  /* 0x000000160f00720c */ /* 0x080fe40003f26070 */
[----:B------:R-:W-:Y:S02]  /*0fc0*/  ISETP.GE.U32.AND P2, PT, R19, R22, PT ;  /* 0x000000161300720c */ /* 0x000fe40003f46070 */
[----:B------:R-:W-:-:S02]  /*0fd0*/  ISETP.LT.OR P1, PT, R17, 0x1, P1 ;  /* 0x000000011100780c */ /* 0x000fc40000f21670 */
[----:B------:R-:W-:Y:S02]  /*0fe0*/  ISETP.GE.U32.AND P3, PT, R21, R22, PT ;  /* 0x000000161500720c */ /* 0x000fe40003f66070 */
[C---:B------:R-:W-:Y:S02]  /*0ff0*/  ISETP.LT.OR P2, PT, R17.reuse, 0x2, P2 ;  /* 0x000000021100780c */ /* 0x040fe40001741670 */
[C---:B------:R-:W-:Y:S01]  /*1000*/  ISETP.LT.OR P3, PT, R17.reuse, 0x3, P3 ;  /* 0x000000031100780c */ /* 0x040fe20001f61670 */
[----:B------:R-:W0:Y:S08]  /*1010*/  @!P0 LDC.64 R6, c[0x0][0x380] ;  /* 0x0000e000ff068b82 */ /* 0x000e300000000a00 */
[----:B------:R-:W1:Y:S08]  /*1020*/  @!P1 LDC.64 R8, c[0x0][0x380] ;  /* 0x0000e000ff089b82 */ /* 0x000e700000000a00 */
[----:B------:R-:W2:Y:S08]  /*1030*/  @!P2 LDC.64 R12, c[0x0][0x380] ;  /* 0x0000e000ff0cab82 */ /* 0x000eb00000000a00 */
[----:B------:R-:W3:Y:S01]  /*1040*/  @!P3 LDC.64 R4, c[0x0][0x380] ;  /* 0x0000e000ff04bb82 */ /* 0x000ee20000000a00 */
[----:B0-----:R-:W-:-:S06]  /*1050*/  @!P0 IMAD.WIDE.U32 R10, R17, 0x4, R6 ;  /* 0x00000004110a8825 */ /* 0x001fcc00078e0006 */
[----:B------:R-:W4:Y:S01]  /*1060*/  @!P0 LDG.E R11, desc[UR6][R10.64] ;  /* 0x000000060a0b8981 */ /* 0x000f22000c1e1900 */
[----:B-1----:R-:W-:-:S06]  /*1070*/  @!P1 IMAD.WIDE.U32 R6, R15, 0x4, R8 ;  /* 0x000000040f069825 */ /* 0x002fcc00078e0008 */
[----:B------:R-:W5:Y:S01]  /*1080*/  @!P1 LDG.E R7, desc[UR6][R6.64] ;  /* 0x0000000606079981 */ /* 0x000f62000c1e1900 */
[----:B--2---:R-:W-:-:S06]  /*1090*/  @!P2 IMAD.WIDE.U32 R8, R19, 0x4, R12 ;  /* 0x000000041308a825 */ /* 0x004fcc00078e000c */
[----:B------:R-:W2:Y:S01]  /*10a0*/  @!P2 LDG.E R9, desc[UR6][R8.64] ;  /* 0x000000060809a981 */ /* 0x000ea2000c1e1900 */
[----:B---3--:R-:W-:-:S06]  /*10b0*/  @!P3 IMAD.WIDE.U32 R4, R21, 0x4, R4 ;  /* 0x000000041504b825 */ /* 0x008fcc00078e0004 */
[----:B------:R-:W3:Y:S01]  /*10c0*/  @!P3 LDG.E R5, desc[UR6][R4.64] ;  /* 0x000000060405b981 */ /* 0x000ee2000c1e1900 */
[----:B------:R-:W-:Y:S02]  /*10d0*/  VIADD R17, R17, 0xfffffffc ;  /* 0xfffffffc11117836 */ /* 0x000fe40000000000 */
[----:B----4-:R-:W-:-:S04]  /*10e0*/  @!P0 FADD R0, R0, R11 ;  /* 0x0000000b00008221 */ /* 0x010fc80000000000 */
[----:B-----5:R-:W-:-:S04]  /*10f0*/  @!P1 FADD R0, R0, R7 ;  /* 0x0000000700009221 */ /* 0x020fc80000000000 */
[----:B--2---:R-:W-:-:S04]  /*1100*/  @!P2 FADD R0, R0, R9 ;  /* 0x000000090000a221 */ /* 0x004fc80000000000 */
[----:B---3--:R-:W-:-:S07]  /*1110*/  @!P3 FADD R0, R0, R5 ;  /* 0x000000050000b221 */ /* 0x008fce0000000000 */
.L_x_26:
[----:B------:R-:W-:Y:S05]  /*1120*/  BSYNC.RECONVERGENT B1 ;  /* 0x0000000000017941 */ /* 0x000fea0003800200 */
.L_x_25:
[----:B------:R-:W-:Y:S05]  /*1130*/  @!P4 BRA `(.L_x_22) ;  /* 0x000000000030c947 */ /* 0x000fea0003800000 */
[----:B------:R-:W-:-:S07]  /*1140*/  IADD3 R3, PT, PT, -R3, RZ, RZ ;  /* 0x000000ff03037210 */ /* 0x000fce0007ffe1ff */
.L_x_27:
[----:B------:R-:W0:Y:S02]  /*1150*/  LDCU UR4, c[0x0][0x390] ;  /* 0x00007200ff0477ac */ /* 0x000e240008000800 */
[----:B0-----:R-:W-:-:S04]  /*1160*/  ISETP.GE.U32.AND P0, PT, R17, UR4, PT ;  /* 0x0000000411007c0c */ /* 0x001fc8000bf06070 */
[----:B------:R-:W-:-:S13]  /*1170*/  ISETP.LT.OR P0, PT, R17, RZ, P0 ;  /* 0x000000ff1100720c */ /* 0x000fda0000701670 */
[----:B------:R-:W0:Y:S02]  /*1180*/  @!P0 LDC.64 R4, c[0x0][0x380] ;  /* 0x0000e000ff048b82 */ /* 0x000e240000000a00 */
[----:B0-----:R-:W-:-:S06]  /*1190*/  @!P0 IMAD.WIDE.U32 R4, R17, 0x4, R4 ;  /* 0x0000000411048825 */ /* 0x001fcc00078e0004 */
[----:B------:R-:W2:Y:S01]  /*11a0*/  @!P0 LDG.E R5, desc[UR6][R4.64] ;  /* 0x0000000604058981 */ /* 0x000ea2000c1e1900 */
[----:B------:R-:W-:Y:S02]  /*11b0*/  VIADD R3, R3, 0x1 ;  /* 0x0000000103037836 */ /* 0x000fe40000000000 */
[----:B------:R-:W-:-:S03]  /*11c0*/  VIADD R17, R17, 0xffffffff ;  /* 0xffffffff11117836 */ /* 0x000fc60000000000 */
[----:B------:R-:W-:Y:S01]  /*11d0*/  ISETP.NE.AND P1, PT, R3, RZ, PT ;  /* 0x000000ff0300720c */ /* 0x000fe20003f25270 */
[----:B--2---:R-:W-:-:S12]  /*11e0*/  @!P0 FADD R0, R0, R5 ;  /* 0x0000000500008221 */ /* 0x004fd80000000000 */
[----:B------:R-:W-:Y:S05]  /*11f0*/  @P1 BRA `(.L_x_27) ;  /* 0xfffffffc00d41947 */ /* 0x000fea000383ffff */
.L_x_22:
[----:B------:R-:W-:Y:S05]  /*1200*/  BSYNC.RECONVERGENT B0 ;  /* 0x0000000000007941 */ /* 0x000fea0003800200 */
.L_x_21:
[----:B------:R-:W-:Y:S02]  /*1210*/  HFMA2 R4, -RZ, RZ, 1.44921875, -19.203125 ;  /* 0x3dcccccdff047431 */ /* 0x000fe400000001ff */
[----:B------:R-:W-:Y:S01]  /*1220*/  IMAD.MOV.U32 R3, RZ, RZ, 0x41200000 ;  /* 0x41200000ff037424 */ /* 0x000fe200078e00ff */
[----:B------:R-:W0:Y:S01]  /*1230*/  FCHK P0, R0, 10 ;  /* 0x4120000000007902 */ /* 0x000e220000000000 */
[----:B------:R-:W-:Y:S02]  /*1240*/  BSSY.RECONVERGENT B1, `(.L_x_28) ;  /* 0x000000a000017945 */ /* 0x000fe40003800200 */
[----:B------:R-:W-:-:S04]  /*1250*/  FFMA R3, R4, -R3, 1 ;  /* 0x3f80000004037423 */ /* 0x000fc80000000803 */
[----:B------:R-:W-:-:S04]  /*1260*/  FFMA R3, R3, R4, 0.10000000149011611938 ;  /* 0x3dcccccd03037423 */ /* 0x000fc80000000004 */
[----:B------:R-:W-:-:S04]  /*1270*/  FFMA R5, R3, R0, RZ ;  /* 0x0000000003057223 */ /* 0x000fc800000000ff */
[----:B------:R-:W-:-:S04]  /*1280*/  FFMA R4, R5, -10, R0 ;  /* 0xc120000005047823 */ /* 0x000fc80000000000 */
[----:B------:R-:W-:Y:S01]  /*1290*/  FFMA R3, R3, R4, R5 ;  /* 0x0000000403037223 */ /* 0x000fe20000000005 */
[----:B0-----:R-:W-:Y:S06]  /*12a0*/  @!P0 BRA `(.L_x_29) ;  /* 0x00000000000c8947 */ /* 0x001fec0003800000 */
[----:B------:R-:W-:-:S07]  /*12b0*/  MOV R4, 0x12d0 ;  /* 0x000012d000047802 */ /* 0x000fce0000000f00 */
[----:B------:R-:W-:Y:S05]  /*12c0*/  CALL.REL.NOINC `($__internal_1_$__cuda_sm3x_div_rn_noftz_f32_slowpath) ;  /* 0x0000000000407944 */ /* 0x000fea0003c00000 */
[----:B------:R-:W-:-:S07]  /*12d0*/  IMAD.MOV.U32 R3, RZ, RZ, R6 ;  /* 0x000000ffff037224 */ /* 0x000fce00078e0006 */
.L_x_29:
[----:B------:R-:W-:Y:S05]  /*12e0*/  BSYNC.RECONVERGENT B1 ;  /* 0x0000000000017941 */ /* 0x000fea0003800200 */
.L_x_28:
[----:B------:R-:W0:Y:S02]  /*12f0*/  LDC.64 R4, c[0x0][0x380] ;  /* 0x0000e000ff047b82 */ /* 0x000e240000000a00 */
[----:B0-----:R-:W-:-:S06]  /*1300*/  IMAD.WIDE R4, R2, 0x4, R4 ;  /* 0x0000000402047825 */ /* 0x001fcc00078e0204 */
[----:B------:R-:W2:Y:S01]  /*1310*/  LDG.E R4, desc[UR6][R4.64] ;  /* 0x0000000604047981 */ /* 0x000ea2000c1e1900 */
[----:B------:R-:W-:-:S05]  /*1320*/  FADD R3, R3, R3 ;  /* 0x0000000303037221 */ /* 0x000fca0000000000 */
[----:B--2---:R-:W-:-:S13]  /*1330*/  FSETP.GT.AND P0, PT, R4, R3, PT ;  /* 0x000000030400720b */ /* 0x004fda0003f04000 */
[----:B------:R-:W0:Y:S01]  /*1340*/  @P0 LDC.64 R6, c[0x0][0x388] ;  /* 0x0000e200ff060b82 */ /* 0x000e220000000a00 */
[----:B------:R-:W-:Y:S01]  /*1350*/  @P0 MOV R3, 0x1 ;  /* 0x0000000100030802 */ /* 0x000fe20000000f00 */
[----:B0-----:R-:W-:-:S05]  /*1360*/  @P0 IMAD.WIDE R6, R2, 0x4, R6 ;  /* 0x0000000402060825 */ /* 0x001fca00078e0206 */
[----:B------:R0:W-:Y:S01]  /*1370*/  @P0 STG.E desc[UR6][R6.64], R3 ;  /* 0x0000000306000986 */ /* 0x0001e2000c101906 */
[----:B------:R-:W-:Y:S05]  /*1380*/  @P0 EXIT ;  /* 0x000000000000094d */ /* 0x000fea0003800000 */
[----:B------:R-:W1:Y:S02]  /*1390*/  LDC.64 R4, c[0x0][0x388] ;  /* 0x0000e200ff047b82 */ /* 0x000e640000000a00 */
[----:B-1----:R-:W-:-:S05]  /*13a0*/  IMAD.WIDE R4, R2, 0x4, R4 ;  /* 0x0000000402047825 */ /* 0x002fca00078e0204 */
[----:B------:R-:W-:Y:S01]  /*13b0*/  STG.E desc[UR6][R4.64], RZ ;  /* 0x000000ff04007986 */ /* 0x000fe2000c101906 */
[----:B------:R-:W-:Y:S05]  /*13c0*/  EXIT ;  /* 0x000000000000794d */ /* 0x000fea0003800000 */
        .weak           $__internal_1_$__cuda_sm3x_div_rn_noftz_f32_slowpath
        .type           $__internal_1_$__cuda_sm3x_div_rn_noftz_f32_slowpath,@function
        .size           $__internal_1_$__cuda_sm3x_div_rn_noftz_f32_slowpath,(.L_x_44 - $__internal_1_$__cuda_sm3x_div_rn_noftz_f32_slowpath)
$__internal_1_$__cuda_sm3x_div_rn_noftz_f32_slowpath:
        /* <DEDUP_REMOVED lines=11> */
[----:B------:R-:W-:-:S05]  /*1480*/  HFMA2 R3, -RZ, RZ, 2.5625, 0 ;  /* 0x41200000ff037431 */ /* 0x000fca00000001ff */
        /* <DEDUP_REMOVED lines=14> */
[----:B------:R-:W-:-:S07]  /*1570*/  @!P0 IMAD.MOV.U32 R3, RZ, RZ, -0x40 ;  /* 0xffffffc0ff038424 */ /* 0x000fce00078e00ff */
.L_x_32:
[----:B------:R-:W-:Y:S05]  /*1580*/  BSYNC.RELIABLE B2 ;  /* 0x0000000000027941 */ /* 0x000fea0003800100 */
.L_x_31:
[----:B------:R-:W-:Y:S01]  /*1590*/  UMOV UR4, 0x41200000 ;  /* 0x4120000000047882 */ /* 0x000fe20000000000 */
[----:B------:R-:W-:Y:S01]  /*15a0*/  IADD3 R5, PT, PT, R5, -0x7f, RZ ;  /* 0xffffff8105057810 */ /* 0x000fe20007ffe0ff */
[----:B------:R-:W-:Y:S01]  /*15b0*/  UIADD3 UR4, UPT, UPT, UR4, -0x1800000, URZ ;  /* 0xfe80000004047890 */ /* 0x000fe2000fffe0ff */
[----:B------:R-:W-:Y:S02]  /*15c0*/  BSSY.RECONVERGENT B2, `(.L_x_37) ;  /* 0x0000033000027945 */ /* 0x000fe40003800200 */
[----:B------:R-:W-:Y:S01]  /*15d0*/  IADD3 R3, PT, PT, R3, -0x3, R5 ;  /* 0xfffffffd03037810 */ /* 0x000fe20007ffe005 */
[----:B------:R-:W-:Y:S02]  /*15e0*/  IMAD R0, R5, -0x800000, R0 ;  /* 0xff80000005007824 */ /* 0x000fe400078e0200 */
        /* <DEDUP_REMOVED lines=23> */
[C---:B------:R-:W-:Y:S02]  /*1760*/  ISETP.NE.AND P2, PT, R5.reuse, RZ, PT ;  /* 0x000000ff0500720c */ /* 0x040fe40003f45270 */
[----:B------:R-:W-:Y:S02]  /*1770*/  ISETP.NE.AND P1, PT, R5, RZ, PT ;  /* 0x000000ff0500720c */ /* 0x000fe40003f25270 */
[----:B------:R-:W-:Y:S01]  /*1780*/  LOP3.LUT R3, R0, 0x7fffff, RZ, 0xc0, !PT ;  /* 0x007fffff00037812 */ /* 0x000fe200078ec0ff */
[CCC-:B------:R-:W-:Y:S01]  /*1790*/  FFMA.RP R0, R9.reuse, R7.reuse, R8.reuse ;  /* 0x0000000709007223 */ /* 0x1c0fe20000008008 */
[----:B------:R-:W-:Y:S01]  /*17a0*/  FFMA.RM R9, R9, R7, R8 ;  /* 0x0000000709097223 */ /* 0x000fe20000004008 */
[----:B------:R-:W-:Y:S01]  /*17b0*/  IADD3 R8, PT, PT, R5, 0x20, RZ ;  /* 0x0000002005087810 */ /* 0x000fe20007ffe0ff */
[----:B------:R-:W-:Y:S01]  /*17c0*/  IMAD.MOV R5, RZ, RZ, -R5 ;  /* 0x000000ffff057224 */ /* 0x000fe200078e0a05 */
        /* <DEDUP_REMOVED lines=14> */
.L_x_39:
[----:B------:R-:W-:-:S04]  /*18b0*/  LOP3.LUT R6, R6, 0x80000000, RZ, 0xc0, !PT ;  /* 0x8000000006067812 */ /* 0x000fc800078ec0ff */
[----:B------:R-:W-:Y:S01]  /*18c0*/  LOP3.LUT R6, R6, 0x7f800000, RZ, 0xfc, !PT ;  /* 0x7f80000006067812 */ /* 0x000fe200078efcff */
[----:B------:R-:W-:Y:S06]  /*18d0*/  BRA `(.L_x_40) ;  /* 0x0000000000047947 */ /* 0x000fec0003800000 */
.L_x_38:
[----:B------:R-:W-:-:S07]  /*18e0*/  LEA R6, R3, R6, 0x17 ;  /* 0x0000000603067211 */ /* 0x000fce00078eb8ff */
.L_x_40:
[----:B------:R-:W-:Y:S05]  /*18f0*/  BSYNC.RECONVERGENT B2 ;  /* 0x0000000000027941 */ /* 0x000fea0003800200 */
.L_x_37:
[----:B------:R-:W-:Y:S05]  /*1900*/  BRA `(.L_x_41) ;  /* 0x0000000000207947 */ /* 0x000fea0003800000 */
.L_x_36:
[----:B------:R-:W-:-:S04]  /*1910*/  LOP3.LUT R0, R3, 0x80000000, R0, 0x48, !PT ;  /* 0x8000000003007812 */ /* 0x000fc800078e4800 */
[----:B------:R-:W-:Y:S01]  /*1920*/  LOP3.LUT R6, R0, 0x7f800000, RZ, 0xfc, !PT ;  /* 0x7f80000000067812 */ /* 0x000fe200078efcff */
[----:B------:R-:W-:Y:S06]  /*1930*/  BRA `(.L_x_41) ;  /* 0x0000000000147947 */ /* 0x000fec0003800000 */
.L_x_35:
[----:B------:R-:W-:Y:S01]  /*1940*/  LOP3.LUT R6, R3, 0x80000000, R0, 0x48, !PT ;  /* 0x8000000003067812 */ /* 0x000fe200078e4800 */
[----:B------:R-:W-:Y:S06]  /*1950*/  BRA `(.L_x_41) ;  /* 0x00000000000c7947 */ /* 0x000fec0003800000 */
.L_x_34:
[----:B------:R-:W0:Y:S01]  /*1960*/  MUFU.RSQ R6, -QNAN ;  /* 0xffc0000000067908 */ /* 0x000e220000001400 */
[----:B------:R-:W-:Y:S05]  /*1970*/  BRA `(.L_x_41) ;  /* 0x0000000000047947 */ /* 0x000fea0003800000 */
.L_x_33:
[----:B------:R-:W-:-:S07]  /*1980*/  FADD.FTZ R6, R0, 10 ;  /* 0x4120000000067421 */ /* 0x000fce0000010000 */
.L_x_41:
[----:B------:R-:W-:Y:S05]  /*1990*/  BSYNC.RECONVERGENT B0 ;  /* 0x0000000000007941 */ /* 0x000fea0003800200 */
.L_x_30:
[----:B------:R-:W-:-:S04]  /*19a0*/  IMAD.MOV.U32 R5, RZ, RZ, 0x0 ;  /* 0x00000000ff057424 */ /* 0x000fc800078e00ff */
[----:B0-----:R-:W-:Y:S05]  /*19b0*/  RET.REL.NODEC R4 `(_Z10cfarKernelPKfPij) ;  /* 0xffffffe404907950 */ /* 0x001fea0003c3ffff */
.L_x_42:
        /* <DEDUP_REMOVED lines=12> */
.L_x_44:


//--------------------- .nv.shared._Z16cfarKernelSharedPKfPij --------------------------
	.section	.nv.shared._Z16cfarKernelSharedPKfPij,"aw",@nobits
	.sectionflags	@""
	.align	16
	.zero		1024


//--------------------- .nv.shared.reserved.0     --------------------------
	.section	.nv.shared.reserved.0,"aw",@nobits
	.weak		__nv_reservedSMEM_offset_0_alias
	.size		__nv_reservedSMEM_offset_0_alias, 0, 64
	.other		__nv_reservedSMEM_offset_0_alias,@"STO_CUDA_RESERVED_SHARED STV_DEFAULT"
__nv_reservedSMEM_offset_0_alias:
	.zero		0
	.zero		64


//--------------------- .nv.shared._Z10cfarKernelPKfPij --------------------------
	.section	.nv.shared._Z10cfarKernelPKfPij,"aw",@nobits
	.sectionflags	@""
	.align	16
	.zero		1024


//--------------------- .nv.constant0._Z16cfarKernelSharedPKfPij --------------------------
	.section	.nv.constant0._Z16cfarKernelSharedPKfPij,"a",@progbits
	.sectionflags	@""
	.align	4
.nv.constant0._Z16cfarKernelSharedPKfPij:
	.zero		916


//--------------------- .nv.constant0._Z10cfarKernelPKfPij --------------------------
	.section	.nv.constant0._Z10cfarKernelPKfPij,"a",@progbits
	.sectionflags	@""
	.align	4
.nv.constant0._Z10cfarKernelPKfPij:
	.zero		916


//--------------------- SYMBOLS --------------------------

	.type		.nv.reservedSmem.offset0,@object
	.size		.nv.reservedSmem.offset0,0x4
	.type		.nv.reservedSmem.cap,@object
	.size		.nv.reservedSmem.cap,0x4
